//
// Generated by NVIDIA NVVM Compiler
//
// Compiler Build ID: CL-36424714
// Cuda compilation tools, release 13.0, V13.0.88
// Based on NVVM 20.0.0
//

.version 9.0
.target sm_100
.address_size 64

	// .globl	_Z18forwardLayerKernelPKdS0_S0_Pdii

.visible .entry _Z18forwardLayerKernelPKdS0_S0_Pdii(
	.param .u64 .ptr .align 1 _Z18forwardLayerKernelPKdS0_S0_Pdii_param_0,
	.param .u64 .ptr .align 1 _Z18forwardLayerKernelPKdS0_S0_Pdii_param_1,
	.param .u64 .ptr .align 1 _Z18forwardLayerKernelPKdS0_S0_Pdii_param_2,
	.param .u64 .ptr .align 1 _Z18forwardLayerKernelPKdS0_S0_Pdii_param_3,
	.param .u32 _Z18forwardLayerKernelPKdS0_S0_Pdii_param_4,
	.param .u32 _Z18forwardLayerKernelPKdS0_S0_Pdii_param_5
)
{
	.reg .pred 	%p<14>;
	.reg .b32 	%r<50>;
	.reg .b32 	%f<3>;
	.reg .b64 	%rd<62>;
	.reg .b64 	%fd<138>;

	ld.param.u64 	%rd11, [_Z18forwardLayerKernelPKdS0_S0_Pdii_param_0];
	ld.param.u64 	%rd12, [_Z18forwardLayerKernelPKdS0_S0_Pdii_param_1];
	ld.param.u64 	%rd9, [_Z18forwardLayerKernelPKdS0_S0_Pdii_param_2];
	ld.param.u64 	%rd10, [_Z18forwardLayerKernelPKdS0_S0_Pdii_param_3];
	ld.param.u32 	%r26, [_Z18forwardLayerKernelPKdS0_S0_Pdii_param_4];
	ld.param.u32 	%r27, [_Z18forwardLayerKernelPKdS0_S0_Pdii_param_5];
	cvta.to.global.u64 	%rd1, %rd12;
	cvta.to.global.u64 	%rd2, %rd11;
	mov.u32 	%r1, %tid.x;
	setp.ge.s32 	%p1, %r1, %r27;
	@%p1 bra 	$L__BB0_18;
	cvta.to.global.u64 	%rd13, %rd9;
	mul.wide.u32 	%rd14, %r1, 8;
	add.s64 	%rd15, %rd13, %rd14;
	ld.global.f64 	%fd136, [%rd15];
	setp.lt.s32 	%p2, %r26, 1;
	@%p2 bra 	$L__BB0_14;
	and.b32  	%r2, %r26, 15;
	setp.lt.u32 	%p3, %r26, 16;
	mov.b32 	%r46, 0;
	@%p3 bra 	$L__BB0_5;
	and.b32  	%r46, %r26, 2147483632;
	neg.s32 	%r44, %r46;
	shl.b32 	%r5, %r27, 4;
	add.s64 	%rd60, %rd2, 64;
	mul.wide.s32 	%rd18, %r27, 8;
	mov.u32 	%r43, %r1;
$L__BB0_4:
	.pragma "nounroll";
	ld.global.f64 	%fd20, [%rd60+-64];
	mul.wide.s32 	%rd16, %r43, 8;
	add.s64 	%rd17, %rd1, %rd16;
	ld.global.f64 	%fd21, [%rd17];
	fma.rn.f64 	%fd22, %fd20, %fd21, %fd136;
	ld.global.f64 	%fd23, [%rd60+-56];
	add.s64 	%rd19, %rd17, %rd18;
	ld.global.f64 	%fd24, [%rd19];
	fma.rn.f64 	%fd25, %fd23, %fd24, %fd22;
	ld.global.f64 	%fd26, [%rd60+-48];
	add.s64 	%rd20, %rd19, %rd18;
	ld.global.f64 	%fd27, [%rd20];
	fma.rn.f64 	%fd28, %fd26, %fd27, %fd25;
	ld.global.f64 	%fd29, [%rd60+-40];
	add.s64 	%rd21, %rd20, %rd18;
	ld.global.f64 	%fd30, [%rd21];
	fma.rn.f64 	%fd31, %fd29, %fd30, %fd28;
	ld.global.f64 	%fd32, [%rd60+-32];
	add.s64 	%rd22, %rd21, %rd18;
	ld.global.f64 	%fd33, [%rd22];
	fma.rn.f64 	%fd34, %fd32, %fd33, %fd31;
	ld.global.f64 	%fd35, [%rd60+-24];
	add.s64 	%rd23, %rd22, %rd18;
	ld.global.f64 	%fd36, [%rd23];
	fma.rn.f64 	%fd37, %fd35, %fd36, %fd34;
	ld.global.f64 	%fd38, [%rd60+-16];
	add.s64 	%rd24, %rd23, %rd18;
	ld.global.f64 	%fd39, [%rd24];
	fma.rn.f64 	%fd40, %fd38, %fd39, %fd37;
	ld.global.f64 	%fd41, [%rd60+-8];
	add.s64 	%rd25, %rd24, %rd18;
	ld.global.f64 	%fd42, [%rd25];
	fma.rn.f64 	%fd43, %fd41, %fd42, %fd40;
	ld.global.f64 	%fd44, [%rd60];
	add.s64 	%rd26, %rd25, %rd18;
	ld.global.f64 	%fd45, [%rd26];
	fma.rn.f64 	%fd46, %fd44, %fd45, %fd43;
	ld.global.f64 	%fd47, [%rd60+8];
	add.s64 	%rd27, %rd26, %rd18;
	ld.global.f64 	%fd48, [%rd27];
	fma.rn.f64 	%fd49, %fd47, %fd48, %fd46;
	ld.global.f64 	%fd50, [%rd60+16];
	add.s64 	%rd28, %rd27, %rd18;
	ld.global.f64 	%fd51, [%rd28];
	fma.rn.f64 	%fd52, %fd50, %fd51, %fd49;
	ld.global.f64 	%fd53, [%rd60+24];
	add.s64 	%rd29, %rd28, %rd18;
	ld.global.f64 	%fd54, [%rd29];
	fma.rn.f64 	%fd55, %fd53, %fd54, %fd52;
	ld.global.f64 	%fd56, [%rd60+32];
	add.s64 	%rd30, %rd29, %rd18;
	ld.global.f64 	%fd57, [%rd30];
	fma.rn.f64 	%fd58, %fd56, %fd57, %fd55;
	ld.global.f64 	%fd59, [%rd60+40];
	add.s64 	%rd31, %rd30, %rd18;
	ld.global.f64 	%fd60, [%rd31];
	fma.rn.f64 	%fd61, %fd59, %fd60, %fd58;
	ld.global.f64 	%fd62, [%rd60+48];
	add.s64 	%rd32, %rd31, %rd18;
	ld.global.f64 	%fd63, [%rd32];
	fma.rn.f64 	%fd64, %fd62, %fd63, %fd61;
	ld.global.f64 	%fd65, [%rd60+56];
	add.s64 	%rd33, %rd32, %rd18;
	ld.global.f64 	%fd66, [%rd33];
	fma.rn.f64 	%fd136, %fd65, %fd66, %fd64;
	add.s32 	%r44, %r44, 16;
	add.s32 	%r43, %r43, %r5;
	add.s64 	%rd60, %rd60, 128;
	setp.ne.s32 	%p4, %r44, 0;
	@%p4 bra 	$L__BB0_4;
$L__BB0_5:
	setp.eq.s32 	%p5, %r2, 0;
	@%p5 bra 	$L__BB0_14;
	and.b32  	%r11, %r26, 7;
	setp.lt.u32 	%p6, %r2, 8;
	@%p6 bra 	$L__BB0_8;
	mul.wide.u32 	%rd34, %r46, 8;
	add.s64 	%rd35, %rd2, %rd34;
	ld.global.f64 	%fd68, [%rd35];
	mad.lo.s32 	%r29, %r46, %r27, %r1;
	mul.wide.s32 	%rd36, %r29, 8;
	add.s64 	%rd37, %rd1, %rd36;
	ld.global.f64 	%fd69, [%rd37];
	fma.rn.f64 	%fd70, %fd68, %fd69, %fd136;
	ld.global.f64 	%fd71, [%rd35+8];
	mul.wide.s32 	%rd38, %r27, 8;
	add.s64 	%rd39, %rd37, %rd38;
	ld.global.f64 	%fd72, [%rd39];
	fma.rn.f64 	%fd73, %fd71, %fd72, %fd70;
	ld.global.f64 	%fd74, [%rd35+16];
	add.s64 	%rd40, %rd39, %rd38;
	ld.global.f64 	%fd75, [%rd40];
	fma.rn.f64 	%fd76, %fd74, %fd75, %fd73;
	ld.global.f64 	%fd77, [%rd35+24];
	add.s64 	%rd41, %rd40, %rd38;
	ld.global.f64 	%fd78, [%rd41];
	fma.rn.f64 	%fd79, %fd77, %fd78, %fd76;
	ld.global.f64 	%fd80, [%rd35+32];
	add.s64 	%rd42, %rd41, %rd38;
	ld.global.f64 	%fd81, [%rd42];
	fma.rn.f64 	%fd82, %fd80, %fd81, %fd79;
	ld.global.f64 	%fd83, [%rd35+40];
	add.s64 	%rd43, %rd42, %rd38;
	ld.global.f64 	%fd84, [%rd43];
	fma.rn.f64 	%fd85, %fd83, %fd84, %fd82;
	ld.global.f64 	%fd86, [%rd35+48];
	add.s64 	%rd44, %rd43, %rd38;
	ld.global.f64 	%fd87, [%rd44];
	fma.rn.f64 	%fd88, %fd86, %fd87, %fd85;
	ld.global.f64 	%fd89, [%rd35+56];
	add.s64 	%rd45, %rd44, %rd38;
	ld.global.f64 	%fd90, [%rd45];
	fma.rn.f64 	%fd136, %fd89, %fd90, %fd88;
	add.s32 	%r46, %r46, 8;
$L__BB0_8:
	setp.eq.s32 	%p7, %r11, 0;
	@%p7 bra 	$L__BB0_14;
	and.b32  	%r14, %r26, 3;
	setp.lt.u32 	%p8, %r11, 4;
	@%p8 bra 	$L__BB0_11;
	mul.wide.u32 	%rd46, %r46, 8;
	add.s64 	%rd47, %rd2, %rd46;
	ld.global.f64 	%fd92, [%rd47];
	mad.lo.s32 	%r30, %r46, %r27, %r1;
	mul.wide.s32 	%rd48, %r30, 8;
	add.s64 	%rd49, %rd1, %rd48;
	ld.global.f64 	%fd93, [%rd49];
	fma.rn.f64 	%fd94, %fd92, %fd93, %fd136;
	ld.global.f64 	%fd95, [%rd47+8];
	mul.wide.s32 	%rd50, %r27, 8;
	add.s64 	%rd51, %rd49, %rd50;
	ld.global.f64 	%fd96, [%rd51];
	fma.rn.f64 	%fd97, %fd95, %fd96, %fd94;
	ld.global.f64 	%fd98, [%rd47+16];
	add.s64 	%rd52, %rd51, %rd50;
	ld.global.f64 	%fd99, [%rd52];
	fma.rn.f64 	%fd100, %fd98, %fd99, %fd97;
	ld.global.f64 	%fd101, [%rd47+24];
	add.s64 	%rd53, %rd52, %rd50;
	ld.global.f64 	%fd102, [%rd53];
	fma.rn.f64 	%fd136, %fd101, %fd102, %fd100;
	add.s32 	%r46, %r46, 4;
$L__BB0_11:
	setp.eq.s32 	%p9, %r14, 0;
	@%p9 bra 	$L__BB0_14;
	mad.lo.s32 	%r49, %r46, %r27, %r1;
	mul.wide.u32 	%rd54, %r46, 8;
	add.s64 	%rd61, %rd2, %rd54;
	neg.s32 	%r48, %r14;
$L__BB0_13:
	.pragma "nounroll";
	ld.global.f64 	%fd103, [%rd61];
	mul.wide.s32 	%rd55, %r49, 8;
	add.s64 	%rd56, %rd1, %rd55;
	ld.global.f64 	%fd104, [%rd56];
	fma.rn.f64 	%fd136, %fd103, %fd104, %fd136;
	add.s32 	%r49, %r49, %r27;
	add.s64 	%rd61, %rd61, 8;
	add.s32 	%r48, %r48, 1;
	setp.ne.s32 	%p10, %r48, 0;
	@%p10 bra 	$L__BB0_13;
$L__BB0_14:
	neg.f64 	%fd105, %fd136;
	fma.rn.f64 	%fd106, %fd136, 0dBFF71547652B82FE, 0d4338000000000000;
	{
	.reg .b32 %temp; 
	mov.b64 	{%r23, %temp}, %fd106;
	}
	mov.f64 	%fd107, 0dC338000000000000;
	add.rn.f64 	%fd108, %fd106, %fd107;
	fma.rn.f64 	%fd109, %fd108, 0dBFE62E42FEFA39EF, %fd105;
	fma.rn.f64 	%fd110, %fd108, 0dBC7ABC9E3B39803F, %fd109;
	fma.rn.f64 	%fd111, %fd110, 0d3E5ADE1569CE2BDF, 0d3E928AF3FCA213EA;
	fma.rn.f64 	%fd112, %fd111, %fd110, 0d3EC71DEE62401315;
	fma.rn.f64 	%fd113, %fd112, %fd110, 0d3EFA01997C89EB71;
	fma.rn.f64 	%fd114, %fd113, %fd110, 0d3F2A01A014761F65;
	fma.rn.f64 	%fd115, %fd114, %fd110, 0d3F56C16C1852B7AF;
	fma.rn.f64 	%fd116, %fd115, %fd110, 0d3F81111111122322;
	fma.rn.f64 	%fd117, %fd116, %fd110, 0d3FA55555555502A1;
	fma.rn.f64 	%fd118, %fd117, %fd110, 0d3FC5555555555511;
	fma.rn.f64 	%fd119, %fd118, %fd110, 0d3FE000000000000B;
	fma.rn.f64 	%fd120, %fd119, %fd110, 0d3FF0000000000000;
	fma.rn.f64 	%fd121, %fd120, %fd110, 0d3FF0000000000000;
	{
	.reg .b32 %temp; 
	mov.b64 	{%r24, %temp}, %fd121;
	}
	{
	.reg .b32 %temp; 
	mov.b64 	{%temp, %r25}, %fd121;
	}
	shl.b32 	%r31, %r23, 20;
	add.s32 	%r32, %r31, %r25;
	mov.b64 	%fd137, {%r24, %r32};
	{
	.reg .b32 %temp; 
	mov.b64 	{%temp, %r33}, %fd105;
	}
	mov.b32 	%f2, %r33;
	abs.f32 	%f1, %f2;
	setp.lt.f32 	%p11, %f1, 0f4086232B;
	@%p11 bra 	$L__BB0_17;
	setp.gt.f64 	%p12, %fd136, 0d0000000000000000;
	mov.f64 	%fd122, 0d7FF0000000000000;
	sub.f64 	%fd123, %fd122, %fd136;
	selp.f64 	%fd137, 0d0000000000000000, %fd123, %p12;
	setp.geu.f32 	%p13, %f1, 0f40874800;
	@%p13 bra 	$L__BB0_17;
	shr.u32 	%r34, %r23, 31;
	add.s32 	%r35, %r23, %r34;
	shr.s32 	%r36, %r35, 1;
	shl.b32 	%r37, %r36, 20;
	add.s32 	%r38, %r25, %r37;
	mov.b64 	%fd124, {%r24, %r38};
	sub.s32 	%r39, %r23, %r36;
	shl.b32 	%r40, %r39, 20;
	add.s32 	%r41, %r40, 1072693248;
	mov.b32 	%r42, 0;
	mov.b64 	%fd125, {%r42, %r41};
	mul.f64 	%fd137, %fd125, %fd124;
$L__BB0_17:
	add.f64 	%fd126, %fd137, 0d3FF0000000000000;
	rcp.rn.f64 	%fd127, %fd126;
	cvta.to.global.u64 	%rd57, %rd10;
	add.s64 	%rd59, %rd57, %rd14;
	st.global.f64 	[%rd59], %fd127;
$L__BB0_18:
	ret;

}
	// .globl	_Z17outputDeltaKernelPKdS0_Pdi
.visible .entry _Z17outputDeltaKernelPKdS0_Pdi(
	.param .u64 .ptr .align 1 _Z17outputDeltaKernelPKdS0_Pdi_param_0,
	.param .u64 .ptr .align 1 _Z17outputDeltaKernelPKdS0_Pdi_param_1,
	.param .u64 .ptr .align 1 _Z17outputDeltaKernelPKdS0_Pdi_param_2,
	.param .u32 _Z17outputDeltaKernelPKdS0_Pdi_param_3
)
{
	.reg .pred 	%p<2>;
	.reg .b32 	%r<3>;
	.reg .b64 	%rd<11>;
	.reg .b64 	%fd<8>;

	ld.param.u64 	%rd1, [_Z17outputDeltaKernelPKdS0_Pdi_param_0];
	ld.param.u64 	%rd2, [_Z17outputDeltaKernelPKdS0_Pdi_param_1];
	ld.param.u64 	%rd3, [_Z17outputDeltaKernelPKdS0_Pdi_param_2];
	ld.param.u32 	%r2, [_Z17outputDeltaKernelPKdS0_Pdi_param_3];
	mov.u32 	%r1, %tid.x;
	setp.ge.s32 	%p1, %r1, %r2;
	@%p1 bra 	$L__BB1_2;
	cvta.to.global.u64 	%rd4, %rd1;
	cvta.to.global.u64 	%rd5, %rd2;
	cvta.to.global.u64 	%rd6, %rd3;
	mul.wide.u32 	%rd7, %r1, 8;
	add.s64 	%rd8, %rd4, %rd7;
	ld.global.f64 	%fd1, [%rd8];
	add.s64 	%rd9, %rd5, %rd7;
	ld.global.f64 	%fd2, [%rd9];
	sub.f64 	%fd3, %fd1, %fd2;
	mov.f64 	%fd4, 0d3FF0000000000000;
	sub.f64 	%fd5, %fd4, %fd2;
	mul.f64 	%fd6, %fd2, %fd5;
	mul.f64 	%fd7, %fd3, %fd6;
	add.s64 	%rd10, %rd6, %rd7;
	st.global.f64 	[%rd10], %fd7;
$L__BB1_2:
	ret;

}
	// .globl	_Z17hiddenDeltaKernelPKdS0_S0_Pdii
.visible .entry _Z17hiddenDeltaKernelPKdS0_S0_Pdii(
	.param .u64 .ptr .align 1 _Z17hiddenDeltaKernelPKdS0_S0_Pdii_param_0,
	.param .u64 .ptr .align 1 _Z17hiddenDeltaKernelPKdS0_S0_Pdii_param_1,
	.param .u64 .ptr .align 1 _Z17hiddenDeltaKernelPKdS0_S0_Pdii_param_2,
	.param .u64 .ptr .align 1 _Z17hiddenDeltaKernelPKdS0_S0_Pdii_param_3,
	.param .u32 _Z17hiddenDeltaKernelPKdS0_S0_Pdii_param_4,
	.param .u32 _Z17hiddenDeltaKernelPKdS0_S0_Pdii_param_5
)
{
	.reg .pred 	%p<11>;
	.reg .b32 	%r<29>;
	.reg .b64 	%rd<50>;
	.reg .b64 	%fd<117>;

	ld.param.u64 	%rd17, [_Z17hiddenDeltaKernelPKdS0_S0_Pdii_param_0];
	ld.param.u64 	%rd18, [_Z17hiddenDeltaKernelPKdS0_S0_Pdii_param_1];
	ld.param.u64 	%rd15, [_Z17hiddenDeltaKernelPKdS0_S0_Pdii_param_2];
	ld.param.u64 	%rd16, [_Z17hiddenDeltaKernelPKdS0_S0_Pdii_param_3];
	ld.param.u32 	%r19, [_Z17hiddenDeltaKernelPKdS0_S0_Pdii_param_4];
	ld.param.u32 	%r18, [_Z17hiddenDeltaKernelPKdS0_S0_Pdii_param_5];
	cvta.to.global.u64 	%rd1, %rd18;
	cvta.to.global.u64 	%rd2, %rd17;
	mov.u32 	%r1, %tid.x;
	setp.ge.s32 	%p1, %r1, %r19;
	@%p1 bra 	$L__BB2_15;
	setp.lt.s32 	%p2, %r18, 1;
	mov.f64 	%fd116, 0d0000000000000000;
	@%p2 bra 	$L__BB2_14;
	mul.lo.s32 	%r2, %r18, %r1;
	and.b32  	%r3, %r18, 15;
	setp.lt.u32 	%p3, %r18, 16;
	mov.f64 	%fd116, 0d0000000000000000;
	mov.b32 	%r26, 0;
	@%p3 bra 	$L__BB2_5;
	and.b32  	%r26, %r18, 2147483632;
	neg.s32 	%r24, %r26;
	add.s64 	%rd47, %rd2, 64;
	mul.wide.u32 	%rd19, %r2, 8;
	add.s64 	%rd20, %rd19, %rd1;
	add.s64 	%rd46, %rd20, 64;
	mov.f64 	%fd116, 0d0000000000000000;
$L__BB2_4:
	.pragma "nounroll";
	ld.global.f64 	%fd18, [%rd47+-64];
	ld.global.f64 	%fd19, [%rd46+-64];
	fma.rn.f64 	%fd20, %fd18, %fd19, %fd116;
	ld.global.f64 	%fd21, [%rd47+-56];
	ld.global.f64 	%fd22, [%rd46+-56];
	fma.rn.f64 	%fd23, %fd21, %fd22, %fd20;
	ld.global.f64 	%fd24, [%rd47+-48];
	ld.global.f64 	%fd25, [%rd46+-48];
	fma.rn.f64 	%fd26, %fd24, %fd25, %fd23;
	ld.global.f64 	%fd27, [%rd47+-40];
	ld.global.f64 	%fd28, [%rd46+-40];
	fma.rn.f64 	%fd29, %fd27, %fd28, %fd26;
	ld.global.f64 	%fd30, [%rd47+-32];
	ld.global.f64 	%fd31, [%rd46+-32];
	fma.rn.f64 	%fd32, %fd30, %fd31, %fd29;
	ld.global.f64 	%fd33, [%rd47+-24];
	ld.global.f64 	%fd34, [%rd46+-24];
	fma.rn.f64 	%fd35, %fd33, %fd34, %fd32;
	ld.global.f64 	%fd36, [%rd47+-16];
	ld.global.f64 	%fd37, [%rd46+-16];
	fma.rn.f64 	%fd38, %fd36, %fd37, %fd35;
	ld.global.f64 	%fd39, [%rd47+-8];
	ld.global.f64 	%fd40, [%rd46+-8];
	fma.rn.f64 	%fd41, %fd39, %fd40, %fd38;
	ld.global.f64 	%fd42, [%rd47];
	ld.global.f64 	%fd43, [%rd46];
	fma.rn.f64 	%fd44, %fd42, %fd43, %fd41;
	ld.global.f64 	%fd45, [%rd47+8];
	ld.global.f64 	%fd46, [%rd46+8];
	fma.rn.f64 	%fd47, %fd45, %fd46, %fd44;
	ld.global.f64 	%fd48, [%rd47+16];
	ld.global.f64 	%fd49, [%rd46+16];
	fma.rn.f64 	%fd50, %fd48, %fd49, %fd47;
	ld.global.f64 	%fd51, [%rd47+24];
	ld.global.f64 	%fd52, [%rd46+24];
	fma.rn.f64 	%fd53, %fd51, %fd52, %fd50;
	ld.global.f64 	%fd54, [%rd47+32];
	ld.global.f64 	%fd55, [%rd46+32];
	fma.rn.f64 	%fd56, %fd54, %fd55, %fd53;
	ld.global.f64 	%fd57, [%rd47+40];
	ld.global.f64 	%fd58, [%rd46+40];
	fma.rn.f64 	%fd59, %fd57, %fd58, %fd56;
	ld.global.f64 	%fd60, [%rd47+48];
	ld.global.f64 	%fd61, [%rd46+48];
	fma.rn.f64 	%fd62, %fd60, %fd61, %fd59;
	ld.global.f64 	%fd63, [%rd47+56];
	ld.global.f64 	%fd64, [%rd46+56];
	fma.rn.f64 	%fd116, %fd63, %fd64, %fd62;
	add.s32 	%r24, %r24, 16;
	add.s64 	%rd47, %rd47, 128;
	add.s64 	%rd46, %rd46, 128;
	setp.ne.s32 	%p4, %r24, 0;
	@%p4 bra 	$L__BB2_4;
$L__BB2_5:
	setp.eq.s32 	%p5, %r3, 0;
	@%p5 bra 	$L__BB2_14;
	and.b32  	%r9, %r18, 7;
	setp.lt.u32 	%p6, %r3, 8;
	@%p6 bra 	$L__BB2_8;
	cvt.u64.u32 	%rd21, %r26;
	mul.wide.u32 	%rd22, %r26, 8;
	add.s64 	%rd23, %rd2, %rd22;
	ld.global.f64 	%fd66, [%rd23];
	add.s32 	%r21, %r26, %r2;
	mul.wide.u32 	%rd24, %r21, 8;
	add.s64 	%rd25, %rd1, %rd24;
	ld.global.f64 	%fd67, [%rd25];
	fma.rn.f64 	%fd68, %fd66, %fd67, %fd116;
	ld.global.f64 	%fd69, [%rd23+8];
	cvt.u64.u32 	%rd26, %r2;
	add.s64 	%rd27, %rd21, %rd26;
	shl.b64 	%rd28, %rd27, 3;
	add.s64 	%rd29, %rd1, %rd28;
	ld.global.f64 	%fd70, [%rd29+8];
	fma.rn.f64 	%fd71, %fd69, %fd70, %fd68;
	ld.global.f64 	%fd72, [%rd23+16];
	ld.global.f64 	%fd73, [%rd29+16];
	fma.rn.f64 	%fd74, %fd72, %fd73, %fd71;
	ld.global.f64 	%fd75, [%rd23+24];
	ld.global.f64 	%fd76, [%rd29+24];
	fma.rn.f64 	%fd77, %fd75, %fd76, %fd74;
	ld.global.f64 	%fd78, [%rd23+32];
	ld.global.f64 	%fd79, [%rd29+32];
	fma.rn.f64 	%fd80, %fd78, %fd79, %fd77;
	ld.global.f64 	%fd81, [%rd23+40];
	ld.global.f64 	%fd82, [%rd29+40];
	fma.rn.f64 	%fd83, %fd81, %fd82, %fd80;
	ld.global.f64 	%fd84, [%rd23+48];
	ld.global.f64 	%fd85, [%rd29+48];
	fma.rn.f64 	%fd86, %fd84, %fd85, %fd83;
	ld.global.f64 	%fd87, [%rd23+56];
	ld.global.f64 	%fd88, [%rd29+56];
	fma.rn.f64 	%fd116, %fd87, %fd88, %fd86;
	add.s32 	%r26, %r26, 8;
$L__BB2_8:
	setp.eq.s32 	%p7, %r9, 0;
	@%p7 bra 	$L__BB2_14;
	and.b32  	%r12, %r18, 3;
	setp.lt.u32 	%p8, %r9, 4;
	@%p8 bra 	$L__BB2_11;
	cvt.u64.u32 	%rd30, %r26;
	mul.wide.u32 	%rd31, %r26, 8;
	add.s64 	%rd32, %rd2, %rd31;
	ld.global.f64 	%fd90, [%rd32];
	add.s32 	%r22, %r26, %r2;
	mul.wide.u32 	%rd33, %r22, 8;
	add.s64 	%rd34, %rd1, %rd33;
	ld.global.f64 	%fd91, [%rd34];
	fma.rn.f64 	%fd92, %fd90, %fd91, %fd116;
	ld.global.f64 	%fd93, [%rd32+8];
	cvt.u64.u32 	%rd35, %r2;
	add.s64 	%rd36, %rd30, %rd35;
	shl.b64 	%rd37, %rd36, 3;
	add.s64 	%rd38, %rd1, %rd37;
	ld.global.f64 	%fd94, [%rd38+8];
	fma.rn.f64 	%fd95, %fd93, %fd94, %fd92;
	ld.global.f64 	%fd96, [%rd32+16];
	ld.global.f64 	%fd97, [%rd38+16];
	fma.rn.f64 	%fd98, %fd96, %fd97, %fd95;
	ld.global.f64 	%fd99, [%rd32+24];
	ld.global.f64 	%fd100, [%rd38+24];
	fma.rn.f64 	%fd116, %fd99, %fd100, %fd98;
	add.s32 	%r26, %r26, 4;
$L__BB2_11:
	setp.eq.s32 	%p9, %r12, 0;
	@%p9 bra 	$L__BB2_14;
	add.s32 	%r23, %r26, %r2;
	mul.wide.u32 	%rd39, %r23, 8;
	add.s64 	%rd49, %rd1, %rd39;
	mul.wide.u32 	%rd40, %r26, 8;
	add.s64 	%rd48, %rd2, %rd40;
	neg.s32 	%r28, %r12;
$L__BB2_13:
	.pragma "nounroll";
	ld.global.f64 	%fd101, [%rd48];
	ld.global.f64 	%fd102, [%rd49];
	fma.rn.f64 	%fd116, %fd101, %fd102, %fd116;
	add.s64 	%rd49, %rd49, 8;
	add.s64 	%rd48, %rd48, 8;
	add.s32 	%r28, %r28, 1;
	setp.ne.s32 	%p10, %r28, 0;
	@%p10 bra 	$L__BB2_13;
$L__BB2_14:
	cvta.to.global.u64 	%rd41, %rd15;
	mul.wide.u32 	%rd42, %r1, 8;
	add.s64 	%rd43, %rd41, %rd42;
	ld.global.f64 	%fd103, [%rd43];
	mov.f64 	%fd104, 0d3FF0000000000000;
	sub.f64 	%fd105, %fd104, %fd103;
	mul.f64 	%fd106, %fd103, %fd105;
	mul.f64 	%fd107, %fd116, %fd106;
	cvta.to.global.u64 	%rd44, %rd16;
	add.s64 	%rd45, %rd44, %rd42;
	st.global.f64 	[%rd45], %fd107;
$L__BB2_15:
	ret;

}
	// .globl	_Z19updateWeightsKernelPKdS0_PdS1_iid
.visible .entry _Z19updateWeightsKernelPKdS0_PdS1_iid(
	.param .u64 .ptr .align 1 _Z19updateWeightsKernelPKdS0_PdS1_iid_param_0,
	.param .u64 .ptr .align 1 _Z19updateWeightsKernelPKdS0_PdS1_iid_param_1,
	.param .u64 .ptr .align 1 _Z19updateWeightsKernelPKdS0_PdS1_iid_param_2,
	.param .u64 .ptr .align 1 _Z19updateWeightsKernelPKdS0_PdS1_iid_param_3,
	.param .u32 _Z19updateWeightsKernelPKdS0_PdS1_iid_param_4,
	.param .u32 _Z19updateWeightsKernelPKdS0_PdS1_iid_param_5,
	.param .f64 _Z19updateWeightsKernelPKdS0_PdS1_iid_param_6
)
{
	.reg .pred 	%p<11>;
	.reg .b32 	%r<28>;
	.reg .b64 	%rd<44>;
	.reg .b64 	%fd<80>;

	ld.param.u64 	%rd9, [_Z19updateWeightsKernelPKdS0_PdS1_iid_param_0];
	ld.param.u64 	%rd7, [_Z19updateWeightsKernelPKdS0_PdS1_iid_param_1];
	ld.param.u64 	%rd10, [_Z19updateWeightsKernelPKdS0_PdS1_iid_param_2];
	ld.param.u64 	%rd8, [_Z19updateWeightsKernelPKdS0_PdS1_iid_param_3];
	ld.param.u32 	%r16, [_Z19updateWeightsKernelPKdS0_PdS1_iid_param_4];
	ld.param.u32 	%r17, [_Z19updateWeightsKernelPKdS0_PdS1_iid_param_5];
	ld.param.f64 	%fd1, [_Z19updateWeightsKernelPKdS0_PdS1_iid_param_6];
	cvta.to.global.u64 	%rd1, %rd10;
	cvta.to.global.u64 	%rd2, %rd9;
	mov.u32 	%r1, %tid.x;
	setp.ge.s32 	%p1, %r1, %r17;
	@%p1 bra 	$L__BB3_13;
	cvta.to.global.u64 	%rd11, %rd7;
	cvta.to.global.u64 	%rd12, %rd8;
	mul.wide.u32 	%rd13, %r1, 8;
	add.s64 	%rd3, %rd11, %rd13;
	ld.global.f64 	%fd2, [%rd3];
	add.s64 	%rd14, %rd12, %rd13;
	ld.global.f64 	%fd3, [%rd14];
	fma.rn.f64 	%fd4, %fd1, %fd2, %fd3;
	st.global.f64 	[%rd14], %fd4;
	setp.lt.s32 	%p2, %r16, 1;
	@%p2 bra 	$L__BB3_13;
	and.b32  	%r2, %r16, 7;
	setp.lt.u32 	%p3, %r16, 8;
	mov.b32 	%r26, 0;
	@%p3 bra 	$L__BB3_5;
	and.b32  	%r26, %r16, 2147483640;
	neg.s32 	%r24, %r26;
	shl.b32 	%r5, %r17, 3;
	add.s64 	%rd43, %rd2, 32;
	mul.wide.s32 	%rd17, %r17, 8;
	mov.u32 	%r23, %r1;
$L__BB3_4:
	.pragma "nounroll";
	ld.global.f64 	%fd5, [%rd43+-32];
	ld.global.f64 	%fd6, [%rd3];
	mul.f64 	%fd7, %fd5, %fd6;
	mul.wide.s32 	%rd15, %r23, 8;
	add.s64 	%rd16, %rd1, %rd15;
	ld.global.f64 	%fd8, [%rd16];
	fma.rn.f64 	%fd9, %fd1, %fd7, %fd8;
	st.global.f64 	[%rd16], %fd9;
	ld.global.f64 	%fd10, [%rd43+-24];
	ld.global.f64 	%fd11, [%rd3];
	mul.f64 	%fd12, %fd10, %fd11;
	add.s64 	%rd18, %rd16, %rd17;
	ld.global.f64 	%fd13, [%rd18];
	fma.rn.f64 	%fd14, %fd1, %fd12, %fd13;
	st.global.f64 	[%rd18], %fd14;
	ld.global.f64 	%fd15, [%rd43+-16];
	ld.global.f64 	%fd16, [%rd3];
	mul.f64 	%fd17, %fd15, %fd16;
	add.s64 	%rd19, %rd18, %rd17;
	ld.global.f64 	%fd18, [%rd19];
	fma.rn.f64 	%fd19, %fd1, %fd17, %fd18;
	st.global.f64 	[%rd19], %fd19;
	ld.global.f64 	%fd20, [%rd43+-8];
	ld.global.f64 	%fd21, [%rd3];
	mul.f64 	%fd22, %fd20, %fd21;
	add.s64 	%rd20, %rd19, %rd17;
	ld.global.f64 	%fd23, [%rd20];
	fma.rn.f64 	%fd24, %fd1, %fd22, %fd23;
	st.global.f64 	[%rd20], %fd24;
	ld.global.f64 	%fd25, [%rd43];
	ld.global.f64 	%fd26, [%rd3];
	mul.f64 	%fd27, %fd25, %fd26;
	add.s64 	%rd21, %rd20, %rd17;
	ld.global.f64 	%fd28, [%rd21];
	fma.rn.f64 	%fd29, %fd1, %fd27, %fd28;
	st.global.f64 	[%rd21], %fd29;
	ld.global.f64 	%fd30, [%rd43+8];
	ld.global.f64 	%fd31, [%rd3];
	mul.f64 	%fd32, %fd30, %fd31;
	add.s64 	%rd22, %rd21, %rd17;
	ld.global.f64 	%fd33, [%rd22];
	fma.rn.f64 	%fd34, %fd1, %fd32, %fd33;
	st.global.f64 	[%rd22], %fd34;
	ld.global.f64 	%fd35, [%rd43+16];
	ld.global.f64 	%fd36, [%rd3];
	mul.f64 	%fd37, %fd35, %fd36;
	add.s64 	%rd23, %rd22, %rd17;
	ld.global.f64 	%fd38, [%rd23];
	fma.rn.f64 	%fd39, %fd1, %fd37, %fd38;
	st.global.f64 	[%rd23], %fd39;
	ld.global.f64 	%fd40, [%rd43+24];
	ld.global.f64 	%fd41, [%rd3];
	mul.f64 	%fd42, %fd40, %fd41;
	add.s64 	%rd24, %rd23, %rd17;
	ld.global.f64 	%fd43, [%rd24];
	fma.rn.f64 	%fd44, %fd1, %fd42, %fd43;
	st.global.f64 	[%rd24], %fd44;
	add.s32 	%r24, %r24, 8;
	add.s32 	%r23, %r23, %r5;
	add.s64 	%rd43, %rd43, 64;
	setp.ne.s32 	%p4, %r24, 0;
	@%p4 bra 	$L__BB3_4;
$L__BB3_5:
	setp.eq.s32 	%p5, %r2, 0;
	@%p5 bra 	$L__BB3_13;
	and.b32  	%r11, %r16, 3;
	setp.lt.u32 	%p6, %r2, 4;
	@%p6 bra 	$L__BB3_8;
	mul.wide.u32 	%rd25, %r26, 8;
	add.s64 	%rd26, %rd2, %rd25;
	ld.global.f64 	%fd45, [%rd26];
	ld.global.f64 	%fd46, [%rd3];
	mul.f64 	%fd47, %fd45, %fd46;
	mad.lo.s32 	%r19, %r26, %r17, %r1;
	mul.wide.s32 	%rd27, %r19, 8;
	add.s64 	%rd28, %rd1, %rd27;
	ld.global.f64 	%fd48, [%rd28];
	fma.rn.f64 	%fd49, %fd1, %fd47, %fd48;
	st.global.f64 	[%rd28], %fd49;
	ld.global.f64 	%fd50, [%rd26+8];
	ld.global.f64 	%fd51, [%rd3];
	mul.f64 	%fd52, %fd50, %fd51;
	mul.wide.s32 	%rd29, %r17, 8;
	add.s64 	%rd30, %rd28, %rd29;
	ld.global.f64 	%fd53, [%rd30];
	fma.rn.f64 	%fd54, %fd1, %fd52, %fd53;
	st.global.f64 	[%rd30], %fd54;
	ld.global.f64 	%fd55, [%rd26+16];
	ld.global.f64 	%fd56, [%rd3];
	mul.f64 	%fd57, %fd55, %fd56;
	add.s64 	%rd31, %rd30, %rd29;
	ld.global.f64 	%fd58, [%rd31];
	fma.rn.f64 	%fd59, %fd1, %fd57, %fd58;
	st.global.f64 	[%rd31], %fd59;
	ld.global.f64 	%fd60, [%rd26+24];
	ld.global.f64 	%fd61, [%rd3];
	mul.f64 	%fd62, %fd60, %fd61;
	add.s64 	%rd32, %rd31, %rd29;
	ld.global.f64 	%fd63, [%rd32];
	fma.rn.f64 	%fd64, %fd1, %fd62, %fd63;
	st.global.f64 	[%rd32], %fd64;
	add.s32 	%r26, %r26, 4;
$L__BB3_8:
	setp.eq.s32 	%p7, %r11, 0;
	@%p7 bra 	$L__BB3_13;
	setp.eq.s32 	%p8, %r11, 1;
	@%p8 bra 	$L__BB3_11;
	mul.wide.u32 	%rd33, %r26, 8;
	add.s64 	%rd34, %rd2, %rd33;
	ld.global.f64 	%fd65, [%rd34];
	ld.global.f64 	%fd66, [%rd3];
	mul.f64 	%fd67, %fd65, %fd66;
	mad.lo.s32 	%r20, %r26, %r17, %r1;
	mul.wide.s32 	%rd35, %r20, 8;
	add.s64 	%rd36, %rd1, %rd35;
	ld.global.f64 	%fd68, [%rd36];
	fma.rn.f64 	%fd69, %fd1, %fd67, %fd68;
	st.global.f64 	[%rd36], %fd69;
	ld.global.f64 	%fd70, [%rd34+8];
	ld.global.f64 	%fd71, [%rd3];
	mul.f64 	%fd72, %fd70, %fd71;
	mul.wide.s32 	%rd37, %r17, 8;
	add.s64 	%rd38, %rd36, %rd37;
	ld.global.f64 	%fd73, [%rd38];
	fma.rn.f64 	%fd74, %fd1, %fd72, %fd73;
	st.global.f64 	[%rd38], %fd74;
	add.s32 	%r26, %r26, 2;
$L__BB3_11:
	and.b32  	%r21, %r16, 1;
	setp.eq.b32 	%p9, %r21, 1;
	not.pred 	%p10, %p9;
	@%p10 bra 	$L__BB3_13;
	mul.wide.u32 	%rd39, %r26, 8;
	add.s64 	%rd40, %rd2, %rd39;
	ld.global.f64 	%fd75, [%rd40];
	ld.global.f64 	%fd76, [%rd3];
	mul.f64 	%fd77, %fd75, %fd76;
	mad.lo.s32 	%r22, %r26, %r17, %r1;
	mul.wide.s32 	%rd41, %r22, 8;
	add.s64 	%rd42, %rd1, %rd41;
	ld.global.f64 	%fd78, [%rd42];
	fma.rn.f64 	%fd79, %fd1, %fd77, %fd78;
	st.global.f64 	[%rd42], %fd79;
$L__BB3_13:
	ret;

}


// ===== COMPILED SASS (sm_100) =====

	.target	sm_100

	.elftype	@"ET_EXEC"


//--------------------- .note.nv.tkinfo           --------------------------
	.section	.note.nv.tkinfo,"",@"SHT_NOTE"
	.sectionflags	@"SHF_NOTE_NV_TKINFO"
	.tkinfo
        /*0018*/ 	.word	0x00000002
        /*0030*/ 	.string	""
        /*0030*/ 	.string	"ptxas"
        /*0030*/ 	.string	"Cuda compilation tools, release 13.0, V13.0.88"
        /*0030*/ 	.string	"Build cuda_13.0.r13.0/compiler.36424714_0"
        /*0030*/ 	.string	"-arch sm_100 -m 64 "



//--------------------- .note.nv.cuinfo           --------------------------
	.section	.note.nv.cuinfo,"",@"SHT_NOTE"
	.sectionflags	@"SHF_NOTE_NV_CUINFO"
        /*0018*/ 	.short	0x0002
        /*001a*/ 	.short	0x0064
        /*001c*/ 	.short	0x0082
	.zero		2


//--------------------- .nv.info                  --------------------------
	.section	.nv.info,"",@"SHT_CUDA_INFO"
	.align	4


	//----- nvinfo : EIATTR_REGCOUNT
	.align		4
        /*0000*/ 	.byte	0x04, 0x2f
        /*0002*/ 	.short	(.L_1 - .L_0)
	.align		4
.L_0:
        /*0004*/ 	.word	index@(_Z18forwardLayerKernelPKdS0_S0_Pdii)
        /*0008*/ 	.word	0x00000020


	//----- nvinfo : EIATTR_FRAME_SIZE
	.align		4
.L_1:
        /*000c*/ 	.byte	0x04, 0x11
        /*000e*/ 	.short	(.L_3 - .L_2)
	.align		4
.L_2:
        /*0010*/ 	.word	index@($__internal_0_$__cuda_sm20_dblrcp_rn_slowpath_v3)
        /*0014*/ 	.word	0x00000000


	//----- nvinfo : EIATTR_FRAME_SIZE
	.align		4
.L_3:
        /*0018*/ 	.byte	0x04, 0x11
        /*001a*/ 	.short	(.L_5 - .L_4)
	.align		4
.L_4:
        /*001c*/ 	.word	index@(_Z18forwardLayerKernelPKdS0_S0_Pdii)
        /*0020*/ 	.word	0x00000000


	//----- nvinfo : EIATTR_REGCOUNT
	.align		4
.L_5:
        /*0024*/ 	.byte	0x04, 0x2f
        /*0026*/ 	.short	(.L_7 - .L_6)
	.align		4
.L_6:
        /*0028*/ 	.word	index@(_Z17outputDeltaKernelPKdS0_Pdi)
        /*002c*/ 	.word	0x00000010


	//----- nvinfo : EIATTR_FRAME_SIZE
	.align		4
.L_7:
        /*0030*/ 	.byte	0x04, 0x11
        /*0032*/ 	.short	(.L_9 - .L_8)
	.align		4
.L_8:
        /*0034*/ 	.word	index@(_Z17outputDeltaKernelPKdS0_Pdi)
        /*0038*/ 	.word	0x00000000


	//----- nvinfo : EIATTR_REGCOUNT
	.align		4
.L_9:
        /*003c*/ 	.byte	0x04, 0x2f
        /*003e*/ 	.short	(.L_11 - .L_10)
	.align		4
.L_10:
        /*0040*/ 	.word	index@(_Z17hiddenDeltaKernelPKdS0_S0_Pdii)
        /*0044*/ 	.word	0x00000020


	//----- nvinfo : EIATTR_FRAME_SIZE
	.align		4
.L_11:
        /*0048*/ 	.byte	0x04, 0x11
        /*004a*/ 	.short	(.L_13 - .L_12)
	.align		4
.L_12:
        /*004c*/ 	.word	index@(_Z17hiddenDeltaKernelPKdS0_S0_Pdii)
        /*0050*/ 	.word	0x00000000


	//----- nvinfo : EIATTR_REGCOUNT
	.align		4
.L_13:
        /*0054*/ 	.byte	0x04, 0x2f
        /*0056*/ 	.short	(.L_15 - .L_14)
	.align		4
.L_14:
        /*0058*/ 	.word	index@(_Z19updateWeightsKernelPKdS0_PdS1_iid)
        /*005c*/ 	.word	0x0000001c


	//----- nvinfo : EIATTR_FRAME_SIZE
	.align		4
.L_15:
        /*0060*/ 	.byte	0x04, 0x11
        /*0062*/ 	.short	(.L_17 - .L_16)
	.align		4
.L_16:
        /*0064*/ 	.word	index@(_Z19updateWeightsKernelPKdS0_PdS1_iid)
        /*0068*/ 	.word	0x00000000


	//----- nvinfo : EIATTR_MIN_STACK_SIZE
	.align		4
.L_17:
        /*006c*/ 	.byte	0x04, 0x12
        /*006e*/ 	.short	(.L_19 - .L_18)
	.align		4
.L_18:
        /*0070*/ 	.word	index@(_Z19updateWeightsKernelPKdS0_PdS1_iid)
        /*0074*/ 	.word	0x00000000


	//----- nvinfo : EIATTR_MIN_STACK_SIZE
	.align		4
.L_19:
        /*0078*/ 	.byte	0x04, 0x12
        /*007a*/ 	.short	(.L_21 - .L_20)
	.align		4
.L_20:
        /*007c*/ 	.word	index@(_Z17hiddenDeltaKernelPKdS0_S0_Pdii)
        /*0080*/ 	.word	0x00000000


	//----- nvinfo : EIATTR_MIN_STACK_SIZE
	.align		4
.L_21:
        /*0084*/ 	.byte	0x04, 0x12
        /*0086*/ 	.short	(.L_23 - .L_22)
	.align		4
.L_22:
        /*0088*/ 	.word	index@(_Z17outputDeltaKernelPKdS0_Pdi)
        /*008c*/ 	.word	0x00000000


	//----- nvinfo : EIATTR_MIN_STACK_SIZE
	.align		4
.L_23:
        /*0090*/ 	.byte	0x04, 0x12
        /*0092*/ 	.short	(.L_25 - .L_24)
	.align		4
.L_24:
        /*0094*/ 	.word	index@(_Z18forwardLayerKernelPKdS0_S0_Pdii)
        /*0098*/ 	.word	0x00000000
.L_25:


//--------------------- .nv.compat                --------------------------
	.section	.nv.compat,"",@"SHT_CUDA_COMPAT_INFO"
	.align	4
        /*0000*/ 	.byte	0x02, 0x09, 0x00, 0x00, 0x02, 0x02, 0x01, 0x00, 0x02, 0x05, 0x05, 0x00, 0x03, 0x07, 0x01, 0x01
        /*0010*/ 	.byte	0x02, 0x03, 0x00, 0x00, 0x02, 0x06, 0x01, 0x00, 0x04, 0x0b, 0x08, 0x00, 0x01, 0x00, 0x00, 0x00
        /*0020*/ 	.byte	0x00, 0x00, 0x00, 0x00


//--------------------- .nv.info._Z19updateWeightsKernelPKdS0_PdS1_iid --------------------------
	.section	.nv.info._Z19updateWeightsKernelPKdS0_PdS1_iid,"",@"SHT_CUDA_INFO"
	.sectionflags	@""
	.align	4


	//----- nvinfo : EIATTR_CUDA_API_VERSION
	.align		4
        /*0000*/ 	.byte	0x04, 0x37
        /*0002*/ 	.short	(.L_27 - .L_26)
.L_26:
        /*0004*/ 	.word	0x00000082


	//----- nvinfo : EIATTR_KPARAM_INFO
	.align		4
.L_27:
        /*0008*/ 	.byte	0x04, 0x17
        /*000a*/ 	.short	(.L_29 - .L_28)
.L_28:
        /*000c*/ 	.word	0x00000000
        /*0010*/ 	.short	0x0006
        /*0012*/ 	.short	0x0028
        /*0014*/ 	.byte	0x00, 0xf0, 0x21, 0x00


	//----- nvinfo : EIATTR_KPARAM_INFO
	.align		4
.L_29:
        /*0018*/ 	.byte	0x04, 0x17
        /*001a*/ 	.short	(.L_31 - .L_30)
.L_30:
        /*001c*/ 	.word	0x00000000
        /*0020*/ 	.short	0x0005
        /*0022*/ 	.short	0x0024
        /*0024*/ 	.byte	0x00, 0xf0, 0x11, 0x00


	//----- nvinfo : EIATTR_KPARAM_INFO
	.align		4
.L_31:
        /*0028*/ 	.byte	0x04, 0x17
        /*002a*/ 	.short	(.L_33 - .L_32)
.L_32:
        /*002c*/ 	.word	0x00000000
        /*0030*/ 	.short	0x0004
        /*0032*/ 	.short	0x0020
        /*0034*/ 	.byte	0x00, 0xf0, 0x11, 0x00


	//----- nvinfo : EIATTR_KPARAM_INFO
	.align		4
.L_33:
        /*0038*/ 	.byte	0x04, 0x17
        /*003a*/ 	.short	(.L_35 - .L_34)
.L_34:
        /*003c*/ 	.word	0x00000000
        /*0040*/ 	.short	0x0003
        /*0042*/ 	.short	0x0018
        /*0044*/ 	.byte	0x00, 0xf5, 0x21, 0x00


	//----- nvinfo : EIATTR_KPARAM_INFO
	.align		4
.L_35:
        /*0048*/ 	.byte	0x04, 0x17
        /*004a*/ 	.short	(.L_37 - .L_36)
.L_36:
        /*004c*/ 	.word	0x00000000
        /*0050*/ 	.short	0x0002
        /*0052*/ 	.short	0x0010
        /*0054*/ 	.byte	0x00, 0xf5, 0x21, 0x00


	//----- nvinfo : EIATTR_KPARAM_INFO
	.align		4
.L_37:
        /*0058*/ 	.byte	0x04, 0x17
        /*005a*/ 	.short	(.L_39 - .L_38)
.L_38:
        /*005c*/ 	.word	0x00000000
        /*0060*/ 	.short	0x0001
        /*0062*/ 	.short	0x0008
        /*0064*/ 	.byte	0x00, 0xf5, 0x21, 0x00


	//----- nvinfo : EIATTR_KPARAM_INFO
	.align		4
.L_39:
        /*0068*/ 	.byte	0x04, 0x17
        /*006a*/ 	.short	(.L_41 - .L_40)
.L_40:
        /*006c*/ 	.word	0x00000000
        /*0070*/ 	.short	0x0000
        /*0072*/ 	.short	0x0000
        /*0074*/ 	.byte	0x00, 0xf5, 0x21, 0x00


	//----- nvinfo : EIATTR_SPARSE_MMA_MASK
	.align		4
.L_41:
        /*0078*/ 	.byte	0x03, 0x50
        /*007a*/ 	.short	0x0000


	//----- nvinfo : EIATTR_MAXREG_COUNT
	.align		4
        /*007c*/ 	.byte	0x03, 0x1b
        /*007e*/ 	.short	0x00ff


	//----- nvinfo : EIATTR_MERCURY_ISA_VERSION
	.align		4
        /*0080*/ 	.byte	0x03, 0x5f
        /*0082*/ 	.short	0x0101


	//----- nvinfo : EIATTR_VRC_CTA_INIT_COUNT
	.align		4
        /*0084*/ 	.byte	0x02, 0x4a
	.zero		1
	.zero		1


	//----- nvinfo : EIATTR_EXIT_INSTR_OFFSETS
	.align		4
        /*0088*/ 	.byte	0x04, 0x1c
        /*008a*/ 	.short	(.L_43 - .L_42)


	//   ....[0]....
.L_42:
        /*008c*/ 	.word	0x00000040


	//   ....[1]....
        /*0090*/ 	.word	0x00000110


	//   ....[2]....
        /*0094*/ 	.word	0x000005e0


	//   ....[3]....
        /*0098*/ 	.word	0x00000840


	//   ....[4]....
        /*009c*/ 	.word	0x000009c0


	//   ....[5]....
        /*00a0*/ 	.word	0x00000a80


	//----- nvinfo : EIATTR_CBANK_PARAM_SIZE
	.align		4
.L_43:
        /*00a4*/ 	.byte	0x03, 0x19
        /*00a6*/ 	.short	0x0030


	//----- nvinfo : EIATTR_PARAM_CBANK
	.align		4
        /*00a8*/ 	.byte	0x04, 0x0a
        /*00aa*/ 	.short	(.L_45 - .L_44)
	.align		4
.L_44:
        /*00ac*/ 	.word	index@(.nv.constant0._Z19updateWeightsKernelPKdS0_PdS1_iid)
        /*00b0*/ 	.short	0x0380
        /*00b2*/ 	.short	0x0030


	//----- nvinfo : EIATTR_SW_WAR
	.align		4
.L_45:
        /*00b4*/ 	.byte	0x04, 0x36
        /*00b6*/ 	.short	(.L_47 - .L_46)
.L_46:
        /*00b8*/ 	.word	0x00000008
.L_47:


//--------------------- .nv.info._Z17hiddenDeltaKernelPKdS0_S0_Pdii --------------------------
	.section	.nv.info._Z17hiddenDeltaKernelPKdS0_S0_Pdii,"",@"SHT_CUDA_INFO"
	.sectionflags	@""
	.align	4


	//----- nvinfo : EIATTR_CUDA_API_VERSION
	.align		4
        /*0000*/ 	.byte	0x04, 0x37
        /*0002*/ 	.short	(.L_49 - .L_48)
.L_48:
        /*0004*/ 	.word	0x00000082


	//----- nvinfo : EIATTR_KPARAM_INFO
	.align		4
.L_49:
        /*0008*/ 	.byte	0x04, 0x17
        /*000a*/ 	.short	(.L_51 - .L_50)
.L_50:
        /*000c*/ 	.word	0x00000000
        /*0010*/ 	.short	0x0005
        /*0012*/ 	.short	0x0024
        /*0014*/ 	.byte	0x00, 0xf0, 0x11, 0x00


	//----- nvinfo : EIATTR_KPARAM_INFO
	.align		4
.L_51:
        /*0018*/ 	.byte	0x04, 0x17
        /*001a*/ 	.short	(.L_53 - .L_52)
.L_52:
        /*001c*/ 	.word	0x00000000
        /*0020*/ 	.short	0x0004
        /*0022*/ 	.short	0x0020
        /*0024*/ 	.byte	0x00, 0xf0, 0x11, 0x00


	//----- nvinfo : EIATTR_KPARAM_INFO
	.align		4
.L_53:
        /*0028*/ 	.byte	0x04, 0x17
        /*002a*/ 	.short	(.L_55 - .L_54)
.L_54:
        /*002c*/ 	.word	0x00000000
        /*0030*/ 	.short	0x0003
        /*0032*/ 	.short	0x0018
        /*0034*/ 	.byte	0x00, 0xf5, 0x21, 0x00


	//----- nvinfo : EIATTR_KPARAM_INFO
	.align		4
.L_55:
        /*0038*/ 	.byte	0x04, 0x17
        /*003a*/ 	.short	(.L_57 - .L_56)
.L_56:
        /*003c*/ 	.word	0x00000000
        /*0040*/ 	.short	0x0002
        /*0042*/ 	.short	0x0010
        /*0044*/ 	.byte	0x00, 0xf5, 0x21, 0x00


	//----- nvinfo : EIATTR_KPARAM_INFO
	.align		4
.L_57:
        /*0048*/ 	.byte	0x04, 0x17
        /*004a*/ 	.short	(.L_59 - .L_58)
.L_58:
        /*004c*/ 	.word	0x00000000
        /*0050*/ 	.short	0x0001
        /*0052*/ 	.short	0x0008
        /*0054*/ 	.byte	0x00, 0xf5, 0x21, 0x00


	//----- nvinfo : EIATTR_KPARAM_INFO
	.align		4
.L_59:
        /*0058*/ 	.byte	0x04, 0x17
        /*005a*/ 	.short	(.L_61 - .L_60)
.L_60:
        /*005c*/ 	.word	0x00000000
        /*0060*/ 	.short	0x0000
        /*0062*/ 	.short	0x0000
        /*0064*/ 	.byte	0x00, 0xf5, 0x21, 0x00


	//----- nvinfo : EIATTR_SPARSE_MMA_MASK
	.align		4
.L_61:
        /*0068*/ 	.byte	0x03, 0x50
        /*006a*/ 	.short	0x0000


	//----- nvinfo : EIATTR_MAXREG_COUNT
	.align		4
        /*006c*/ 	.byte	0x03, 0x1b
        /*006e*/ 	.short	0x00ff


	//----- nvinfo : EIATTR_MERCURY_ISA_VERSION
	.align		4
        /*0070*/ 	.byte	0x03, 0x5f
        /*0072*/ 	.short	0x0101


	//----- nvinfo : EIATTR_VRC_CTA_INIT_COUNT
	.align		4
        /*0074*/ 	.byte	0x02, 0x4a
	.zero		1
	.zero		1


	//----- nvinfo : EIATTR_EXIT_INSTR_OFFSETS
	.align		4
        /*0078*/ 	.byte	0x04, 0x1c
        /*007a*/ 	.short	(.L_63 - .L_62)


	//   ....[0]....
.L_62:
        /*007c*/ 	.word	0x00000040


	//   ....[1]....
        /*0080*/ 	.word	0x00000bf0


	//----- nvinfo : EIATTR_CBANK_PARAM_SIZE
	.align		4
.L_63:
        /*0084*/ 	.byte	0x03, 0x19
        /*0086*/ 	.short	0x0028


	//----- nvinfo : EIATTR_PARAM_CBANK
	.align		4
        /*0088*/ 	.byte	0x04, 0x0a
        /*008a*/ 	.short	(.L_65 - .L_64)
	.align		4
.L_64:
        /*008c*/ 	.word	index@(.nv.constant0._Z17hiddenDeltaKernelPKdS0_S0_Pdii)
        /*0090*/ 	.short	0x0380
        /*0092*/ 	.short	0x0028


	//----- nvinfo : EIATTR_SW_WAR
	.align		4
.L_65:
        /*0094*/ 	.byte	0x04, 0x36
        /*0096*/ 	.short	(.L_67 - .L_66)
.L_66:
        /*0098*/ 	.word	0x00000008
.L_67:


//--------------------- .nv.info._Z17outputDeltaKernelPKdS0_Pdi --------------------------
	.section	.nv.info._Z17outputDeltaKernelPKdS0_Pdi,"",@"SHT_CUDA_INFO"
	.sectionflags	@""
	.align	4


	//----- nvinfo : EIATTR_CUDA_API_VERSION
	.align		4
        /*0000*/ 	.byte	0x04, 0x37
        /*0002*/ 	.short	(.L_69 - .L_68)
.L_68:
        /*0004*/ 	.word	0x00000082


	//----- nvinfo : EIATTR_KPARAM_INFO
	.align		4
.L_69:
        /*0008*/ 	.byte	0x04, 0x17
        /*000a*/ 	.short	(.L_71 - .L_70)
.L_70:
        /*000c*/ 	.word	0x00000000
        /*0010*/ 	.short	0x0003
        /*0012*/ 	.short	0x0018
        /*0014*/ 	.byte	0x00, 0xf0, 0x11, 0x00


	//----- nvinfo : EIATTR_KPARAM_INFO
	.align		4
.L_71:
        /*0018*/ 	.byte	0x04, 0x17
        /*001a*/ 	.short	(.L_73 - .L_72)
.L_72:
        /*001c*/ 	.word	0x00000000
        /*0020*/ 	.short	0x0002
        /*0022*/ 	.short	0x0010
        /*0024*/ 	.byte	0x00, 0xf5, 0x21, 0x00


	//----- nvinfo : EIATTR_KPARAM_INFO
	.align		4
.L_73:
        /*0028*/ 	.byte	0x04, 0x17
        /*002a*/ 	.short	(.L_75 - .L_74)
.L_74:
        /*002c*/ 	.word	0x00000000
        /*0030*/ 	.short	0x0001
        /*0032*/ 	.short	0x0008
        /*0034*/ 	.byte	0x00, 0xf5, 0x21, 0x00


	//----- nvinfo : EIATTR_KPARAM_INFO
	.align		4
.L_75:
        /*0038*/ 	.byte	0x04, 0x17
        /*003a*/ 	.short	(.L_77 - .L_76)
.L_76:
        /*003c*/ 	.word	0x00000000
        /*0040*/ 	.short	0x0000
        /*0042*/ 	.short	0x0000
        /*0044*/ 	.byte	0x00, 0xf5, 0x21, 0x00


	//----- nvinfo : EIATTR_SPARSE_MMA_MASK
	.align		4
.L_77:
        /*0048*/ 	.byte	0x03, 0x50
        /*004a*/ 	.short	0x0000


	//----- nvinfo : EIATTR_MAXREG_COUNT
	.align		4
        /*004c*/ 	.byte	0x03, 0x1b
        /*004e*/ 	.short	0x00ff


	//----- nvinfo : EIATTR_MERCURY_ISA_VERSION
	.align		4
        /*0050*/ 	.byte	0x03, 0x5f
        /*0052*/ 	.short	0x0101


	//----- nvinfo : EIATTR_VRC_CTA_INIT_COUNT
	.align		4
        /*0054*/ 	.byte	0x02, 0x4a
	.zero		1
	.zero		1


	//----- nvinfo : EIATTR_EXIT_INSTR_OFFSETS
	.align		4
        /*0058*/ 	.byte	0x04, 0x1c
        /*005a*/ 	.short	(.L_79 - .L_78)


	//   ....[0]....
.L_78:
        /*005c*/ 	.word	0x00000040


	//   ....[1]....
        /*0060*/ 	.word	0x00000130


	//----- nvinfo : EIATTR_CBANK_PARAM_SIZE
	.align		4
.L_79:
        /*0064*/ 	.byte	0x03, 0x19
        /*0066*/ 	.short	0x001c


	//----- nvinfo : EIATTR_PARAM_CBANK
	.align		4
        /*0068*/ 	.byte	0x04, 0x0a
        /*006a*/ 	.short	(.L_81 - .L_80)
	.align		4
.L_80:
        /*006c*/ 	.word	index@(.nv.constant0._Z17outputDeltaKernelPKdS0_Pdi)
        /*0070*/ 	.short	0x0380
        /*0072*/ 	.short	0x001c


	//----- nvinfo : EIATTR_SW_WAR
	.align		4
.L_81:
        /*0074*/ 	.byte	0x04, 0x36
        /*0076*/ 	.short	(.L_83 - .L_82)
.L_82:
        /*0078*/ 	.word	0x00000008
.L_83:


//--------------------- .nv.info._Z18forwardLayerKernelPKdS0_S0_Pdii --------------------------
	.section	.nv.info._Z18forwardLayerKernelPKdS0_S0_Pdii,"",@"SHT_CUDA_INFO"
	.sectionflags	@""
	.align	4


	//----- nvinfo : EIATTR_CUDA_API_VERSION
	.align		4
        /*0000*/ 	.byte	0x04, 0x37
        /*0002*/ 	.short	(.L_85 - .L_84)
.L_84:
        /*0004*/ 	.word	0x00000082


	//----- nvinfo : EIATTR_KPARAM_INFO
	.align		4
.L_85:
        /*0008*/ 	.byte	0x04, 0x17
        /*000a*/ 	.short	(.L_87 - .L_86)
.L_86:
        /*000c*/ 	.word	0x00000000
        /*0010*/ 	.short	0x0005
        /*0012*/ 	.short	0x0024
        /*0014*/ 	.byte	0x00, 0xf0, 0x11, 0x00


	//----- nvinfo : EIATTR_KPARAM_INFO
	.align		4
.L_87:
        /*0018*/ 	.byte	0x04, 0x17
        /*001a*/ 	.short	(.L_89 - .L_88)
.L_88:
        /*001c*/ 	.word	0x00000000
        /*0020*/ 	.short	0x0004
        /*0022*/ 	.short	0x0020
        /*0024*/ 	.byte	0x00, 0xf0, 0x11, 0x00


	//----- nvinfo : EIATTR_KPARAM_INFO
	.align		4
.L_89:
        /*0028*/ 	.byte	0x04, 0x17
        /*002a*/ 	.short	(.L_91 - .L_90)
.L_90:
        /*002c*/ 	.word	0x00000000
        /*0030*/ 	.short	0x0003
        /*0032*/ 	.short	0x0018
        /*0034*/ 	.byte	0x00, 0xf5, 0x21, 0x00


	//----- nvinfo : EIATTR_KPARAM_INFO
	.align		4
.L_91:
        /*0038*/ 	.byte	0x04, 0x17
        /*003a*/ 	.short	(.L_93 - .L_92)
.L_92:
        /*003c*/ 	.word	0x00000000
        /*0040*/ 	.short	0x0002
        /*0042*/ 	.short	0x0010
        /*0044*/ 	.byte	0x00, 0xf5, 0x21, 0x00


	//----- nvinfo : EIATTR_KPARAM_INFO
	.align		4
.L_93:
        /*0048*/ 	.byte	0x04, 0x17
        /*004a*/ 	.short	(.L_95 - .L_94)
.L_94:
        /*004c*/ 	.word	0x00000000
        /*0050*/ 	.short	0x0001
        /*0052*/ 	.short	0x0008
        /*0054*/ 	.byte	0x00, 0xf5, 0x21, 0x00


	//----- nvinfo : EIATTR_KPARAM_INFO
	.align		4
.L_95:
        /*0058*/ 	.byte	0x04, 0x17
        /*005a*/ 	.short	(.L_97 - .L_96)
.L_96:
        /*005c*/ 	.word	0x00000000
        /*0060*/ 	.short	0x0000
        /*0062*/ 	.short	0x0000
        /*0064*/ 	.byte	0x00, 0xf5, 0x21, 0x00


	//----- nvinfo : EIATTR_SPARSE_MMA_MASK
	.align		4
.L_97:
        /*0068*/ 	.byte	0x03, 0x50
        /*006a*/ 	.short	0x0000


	//----- nvinfo : EIATTR_MAXREG_COUNT
	.align		4
        /*006c*/ 	.byte	0x03, 0x1b
        /*006e*/ 	.short	0x00ff


	//----- nvinfo : EIATTR_MERCURY_ISA_VERSION
	.align		4
        /*0070*/ 	.byte	0x03, 0x5f
        /*0072*/ 	.short	0x0101


	//----- nvinfo : EIATTR_VRC_CTA_INIT_COUNT
	.align		4
        /*0074*/ 	.byte	0x02, 0x4a
	.zero		1
	.zero		1


	//----- nvinfo : EIATTR_EXIT_INSTR_OFFSETS
	.align		4
        /*0078*/ 	.byte	0x04, 0x1c
        /*007a*/ 	.short	(.L_99 - .L_98)


	//   ....[0]....
.L_98:
        /*007c*/ 	.word	0x00000040


	//   ....[1]....
        /*0080*/ 	.word	0x000010b0


	//----- nvinfo : EIATTR_CRS_STACK_SIZE
	.align		4
.L_99:
        /*0084*/ 	.byte	0x04, 0x1e
        /*0086*/ 	.short	(.L_101 - .L_100)
.L_100:
        /*0088*/ 	.word	0x00000000


	//----- nvinfo : EIATTR_CBANK_PARAM_SIZE
	.align		4
.L_101:
        /*008c*/ 	.byte	0x03, 0x19
        /*008e*/ 	.short	0x0028


	//----- nvinfo : EIATTR_PARAM_CBANK
	.align		4
        /*0090*/ 	.byte	0x04, 0x0a
        /*0092*/ 	.short	(.L_103 - .L_102)
	.align		4
.L_102:
        /*0094*/ 	.word	index@(.nv.constant0._Z18forwardLayerKernelPKdS0_S0_Pdii)
        /*0098*/ 	.short	0x0380
        /*009a*/ 	.short	0x0028


	//----- nvinfo : EIATTR_SW_WAR
	.align		4
.L_103:
        /*009c*/ 	.byte	0x04, 0x36
        /*009e*/ 	.short	(.L_105 - .L_104)
.L_104:
        /*00a0*/ 	.word	0x00000008
.L_105:


//--------------------- .nv.callgraph             --------------------------
	.section	.nv.callgraph,"",@"SHT_CUDA_CALLGRAPH"
	.align	4
	.sectionentsize	8
	.align		4
        /*0000*/ 	.word	0x00000000
	.align		4
        /*0004*/ 	.word	0xffffffff
	.align		4
        /*0008*/ 	.word	0x00000000
	.align		4
        /*000c*/ 	.word	0xfffffffe
	.align		4
        /*0010*/ 	.word	0x00000000
	.align		4
        /*0014*/ 	.word	0xfffffffd
	.align		4
        /*0018*/ 	.word	0x00000000
	.align		4
        /*001c*/ 	.word	0xfffffffc


//--------------------- .text._Z19updateWeightsKernelPKdS0_PdS1_iid --------------------------
	.section	.text._Z19updateWeightsKernelPKdS0_PdS1_iid,"ax",@progbits
	.align	128
        .global         _Z19updateWeightsKernelPKdS0_PdS1_iid
        .type           _Z19updateWeightsKernelPKdS0_PdS1_iid,@function
        .size           _Z19updateWeightsKernelPKdS0_PdS1_iid,(.L_x_29 - _Z19updateWeightsKernelPKdS0_PdS1_iid)
        .other          _Z19updateWeightsKernelPKdS0_PdS1_iid,@"STO_CUDA_ENTRY STV_DEFAULT"
_Z19updateWeightsKernelPKdS0_PdS1_iid:
.text._Z19updateWeightsKernelPKdS0_PdS1_iid:
[----:B------:R-:W-:Y:S01]  /*0000*/  LDC R1, c[0x0][0x37c] ;  /* 0x0000df00ff017b82 */ /* 0x000fe20000000800 */
[----:B------:R-:W0:Y:S07]  /*0010*/  S2R R0, SR_TID.X ;  /* 0x0000000000007919 */ /* 0x000e2e0000002100 */
[----:B------:R-:W0:Y:S02]  /*0020*/  LDC R7, c[0x0][0x3a4] ;  /* 0x0000e900ff077b82 */ /* 0x000e240000000800 */
[----:B0-----:R-:W-:-:S13]  /*0030*/  ISETP.GE.AND P0, PT, R0, R7, PT ;  /* 0x000000070000720c */ /* 0x001fda0003f06270 */
[----:B------:R-:W-:Y:S05]  /*0040*/  @P0 EXIT ;  /* 0x000000000000094d */ /* 0x000fea0003800000 */
[----:B------:R-:W0:Y:S01]  /*0050*/  LDC.64 R2, c[0x0][0x388] ;  /* 0x0000e200ff027b82 */ /* 0x000e220000000a00 */
[----:B------:R-:W1:Y:S01]  /*0060*/  LDCU.64 UR6, c[0x0][0x358] ;  /* 0x00006b00ff0677ac */ /* 0x000e620008000a00 */
[----:B------:R-:W2:Y:S06]  /*0070*/  LDCU.64 UR8, c[0x0][0x3a8] ;  /* 0x00007500ff0877ac */ /* 0x000eac0008000a00 */
[----:B------:R-:W3:Y:S08]  /*0080*/  LDC.64 R8, c[0x0][0x398] ;  /* 0x0000e600ff087b82 */ /* 0x000ef00000000a00 */
[----:B------:R-:W4:Y:S01]  /*0090*/  LDC R6, c[0x0][0x3a0] ;  /* 0x0000e800ff067b82 */ /* 0x000f220000000800 */
[----:B0-----:R-:W-:-:S05]  /*00a0*/  IMAD.WIDE.U32 R2, R0, 0x8, R2 ;  /* 0x0000000800027825 */ /* 0x001fca00078e0002 */
[----:B-1----:R-:W2:Y:S01]  /*00b0*/  LDG.E.64 R4, desc[UR6][R2.64] ;  /* 0x0000000602047981 */ /* 0x002ea2000c1e1b00 */
[----:B---3--:R-:W-:-:S05]  /*00c0*/  IMAD.WIDE.U32 R8, R0, 0x8, R8 ;  /* 0x0000000800087825 */ /* 0x008fca00078e0008 */
[----:B------:R-:W2:Y:S01]  /*00d0*/  LDG.E.64 R10, desc[UR6][R8.64] ;  /* 0x00000006080a7981 */ /* 0x000ea2000c1e1b00 */
[----:B----4-:R-:W-:Y:S01]  /*00e0*/  ISETP.GE.AND P0, PT, R6, 0x1, PT ;  /* 0x000000010600780c */ /* 0x010fe20003f06270 */
[----:B--2---:R-:W-:-:S07]  /*00f0*/  DFMA R4, R4, UR8, R10 ;  /* 0x0000000804047c2b */ /* 0x004fce000800000a */
[----:B------:R0:W-:Y:S05]  /*0100*/  STG.E.64 desc[UR6][R8.64], R4 ;  /* 0x0000000408007986 */ /* 0x0001ea000c101b06 */
[----:B------:R-:W-:Y:S05]  /*0110*/  @!P0 EXIT ;  /* 0x000000000000894d */ /* 0x000fea0003800000 */
[C---:B------:R-:W-:Y:S02]  /*0120*/  ISETP.GE.U32.AND P1, PT, R6.reuse, 0x8, PT ;  /* 0x000000080600780c */ /* 0x040fe40003f26070 */
[----:B------:R-:W-:Y:S02]  /*0130*/  LOP3.LUT R11, R6, 0x7, RZ, 0xc0, !PT ;  /* 0x00000007060b7812 */ /* 0x000fe400078ec0ff */
[----:B0-----:R-:W-:Y:S02]  /*0140*/  MOV R8, RZ ;  /* 0x000000ff00087202 */ /* 0x001fe40000000f00 */
[----:B------:R-:W-:-:S07]  /*0150*/  ISETP.NE.AND P0, PT, R11, RZ, PT ;  /* 0x000000ff0b00720c */ /* 0x000fce0003f05270 */
[----:B------:R-:W-:Y:S06]  /*0160*/  @!P1 BRA `(.L_x_0) ;  /* 0x00000004001c9947 */ /* 0x000fec0003800000 */
[----:B------:R-:W0:Y:S01]  /*0170*/  LDCU.64 UR4, c[0x0][0x380] ;  /* 0x00007000ff0477ac */ /* 0x000e220008000a00 */
[----:B------:R-:W-:Y:S02]  /*0180*/  LOP3.LUT R8, R6, 0x7ffffff8, RZ, 0xc0, !PT ;  /* 0x7ffffff806087812 */ /* 0x000fe400078ec0ff */
[----:B------:R-:W-:Y:S02]  /*0190*/  MOV R10, R0 ;  /* 0x00000000000a7202 */ /* 0x000fe40000000f00 */
[----:B------:R-:W-:Y:S01]  /*01a0*/  IADD3 R9, PT, PT, -R8, RZ, RZ ;  /* 0x000000ff08097210 */ /* 0x000fe20007ffe1ff */
[----:B0-----:R-:W-:-:S04]  /*01b0*/  UIADD3 UR4, UP0, UPT, UR4, 0x20, URZ ;  /* 0x0000002004047890 */ /* 0x001fc8000ff1e0ff */
[----:B------:R-:W-:Y:S02]  /*01c0*/  UIADD3.X UR5, UPT, UPT, URZ, UR5, URZ, UP0, !UPT ;  /* 0x00000005ff057290 */ /* 0x000fe400087fe4ff */
[----:B------:R-:W-:-:S04]  /*01d0*/  MOV R4, UR4 ;  /* 0x0000000400047c02 */ /* 0x000fc80008000f00 */
[----:B------:R-:W-:-:S07]  /*01e0*/  MOV R5, UR5 ;  /* 0x0000000500057c02 */ /* 0x000fce0008000f00 */
.L_x_1:
[----:B0-----:R-:W0:Y:S01]  /*01f0*/  LDC.64 R12, c[0x0][0x390] ;  /* 0x0000e400ff0c7b82 */ /* 0x001e220000000a00 */
[----:B------:R-:W2:Y:S04]  /*0200*/  LDG.E.64 R16, desc[UR6][R2.64] ;  /* 0x0000000602107981 */ /* 0x000ea8000c1e1b00 */
[----:B------:R-:W2:Y:S01]  /*0210*/  LDG.E.64 R14, desc[UR6][R4.64+-0x20] ;  /* 0xffffe006040e7981 */ /* 0x000ea2000c1e1b00 */
[----:B0-----:R-:W-:-:S05]  /*0220*/  IMAD.WIDE R12, R10, 0x8, R12 ;  /* 0x000000080a0c7825 */ /* 0x001fca00078e020c */
[----:B------:R-:W3:Y:S01]  /*0230*/  LDG.E.64 R18, desc[UR6][R12.64] ;  /* 0x000000060c127981 */ /* 0x000ee2000c1e1b00 */
[----:B--2---:R-:W-:-:S08]  /*0240*/  DMUL R14, R14, R16 ;  /* 0x000000100e0e7228 */ /* 0x004fd00000000000 */
[----:B---3--:R-:W-:Y:S01]  /*0250*/  DFMA R18, R14, UR8, R18 ;  /* 0x000000080e127c2b */ /* 0x008fe20008000012 */
[----:B------:R-:W-:-:S06]  /*0260*/  IMAD.WIDE R14, R7, 0x8, R12 ;  /* 0x00000008070e7825 */ /* 0x000fcc00078e020c */
[----:B------:R0:W-:Y:S04]  /*0270*/  STG.E.64 desc[UR6][R12.64], R18 ;  /* 0x000000120c007986 */ /* 0x0001e8000c101b06 */
[----:B------:R-:W2:Y:S04]  /*0280*/  LDG.E.64 R16, desc[UR6][R4.64+-0x18] ;  /* 0xffffe80604107981 */ /* 0x000ea8000c1e1b00 */
[----:B------:R-:W2:Y:S04]  /*0290*/  LDG.E.64 R20, desc[UR6][R2.64] ;  /* 0x0000000602147981 */ /* 0x000ea8000c1e1b00 */
[----:B------:R-:W3:Y:S01]  /*02a0*/  LDG.E.64 R22, desc[UR6][R14.64] ;  /* 0x000000060e167981 */ /* 0x000ee2000c1e1b00 */
[----:B--2---:R-:W-:-:S08]  /*02b0*/  DMUL R16, R16, R20 ;  /* 0x0000001410107228 */ /* 0x004fd00000000000 */
[----:B---3--:R-:W-:Y:S01]  /*02c0*/  DFMA R22, R16, UR8, R22 ;  /* 0x0000000810167c2b */ /* 0x008fe20008000016 */
[----:B------:R-:W-:-:S06]  /*02d0*/  IMAD.WIDE R16, R7, 0x8, R14 ;  /* 0x0000000807107825 */ /* 0x000fcc00078e020e */
[----:B------:R1:W-:Y:S04]  /*02e0*/  STG.E.64 desc[UR6][R14.64], R22 ;  /* 0x000000160e007986 */ /* 0x0003e8000c101b06 */
[----:B------:R-:W2:Y:S04]  /*02f0*/  LDG.E.64 R20, desc[UR6][R4.64+-0x10] ;  /* 0xfffff00604147981 */ /* 0x000ea8000c1e1b00 */
[----:B------:R-:W2:Y:S04]  /*0300*/  LDG.E.64 R24, desc[UR6][R2.64] ;  /* 0x0000000602187981 */ /* 0x000ea8000c1e1b00 */
[----:B0-----:R-:W3:Y:S01]  /*0310*/  LDG.E.64 R12, desc[UR6][R16.64] ;  /* 0x00000006100c7981 */ /* 0x001ee2000c1e1b00 */
[----:B--2---:R-:W-:-:S08]  /*0320*/  DMUL R20, R20, R24 ;  /* 0x0000001814147228 */ /* 0x004fd00000000000 */
[----:B---3--:R-:W-:Y:S01]  /*0330*/  DFMA R20, R20, UR8, R12 ;  /* 0x0000000814147c2b */ /* 0x008fe2000800000c */
[----:B------:R-:W-:-:S06]  /*0340*/  IMAD.WIDE R12, R7, 0x8, R16 ;  /* 0x00000008070c7825 */ /* 0x000fcc00078e0210 */
[----:B------:R0:W-:Y:S04]  /*0350*/  STG.E.64 desc[UR6][R16.64], R20 ;  /* 0x0000001410007986 */ /* 0x0001e8000c101b06 */
[----:B------:R-:W2:Y:S04]  /*0360*/  LDG.E.64 R18, desc[UR6][R4.64+-0x8] ;  /* 0xfffff80604127981 */ /* 0x000ea8000c1e1b00 */
[----:B------:R-:W2:Y:S04]  /*0370*/  LDG.E.64 R24, desc[UR6][R2.64] ;  /* 0x0000000602187981 */ /* 0x000ea8000c1e1b00 */
[----:B-1----:R-:W3:Y:S01]  /*0380*/  LDG.E.64 R14, desc[UR6][R12.64] ;  /* 0x000000060c0e7981 */ /* 0x002ee2000c1e1b00 */
        /* <DEDUP_REMOVED lines=25> */
[----:B------:R2:W3:Y:S04]  /*0520*/  LDG.E.64 R22, desc[UR6][R4.64+0x18] ;  /* 0x0000180604167981 */ /* 0x0004e8000c1e1b00 */
[----:B------:R-:W3:Y:S04]  /*0530*/  LDG.E.64 R24, desc[UR6][R2.64] ;  /* 0x0000000602187981 */ /* 0x000ee8000c1e1b00 */
[----:B-1----:R-:W4:Y:S01]  /*0540*/  LDG.E.64 R16, desc[UR6][R14.64] ;  /* 0x000000060e107981 */ /* 0x002f22000c1e1b00 */
[----:B------:R-:W-:-:S02]  /*0550*/  IADD3 R9, PT, PT, R9, 0x8, RZ ;  /* 0x0000000809097810 */ /* 0x000fc40007ffe0ff */
[----:B--2---:R-:W-:Y:S02]  /*0560*/  IADD3 R4, P2, PT, R4, 0x40, RZ ;  /* 0x0000004004047810 */ /* 0x004fe40007f5e0ff */
[----:B------:R-:W-:Y:S02]  /*0570*/  ISETP.NE.AND P1, PT, R9, RZ, PT ;  /* 0x000000ff0900720c */ /* 0x000fe40003f25270 */
[----:B------:R-:W-:Y:S02]  /*0580*/  IADD3.X R5, PT, PT, RZ, R5, RZ, P2, !PT ;  /* 0x00000005ff057210 */ /* 0x000fe400017fe4ff */
[----:B------:R-:W-:Y:S01]  /*0590*/  LEA R10, R7, R10, 0x3 ;  /* 0x0000000a070a7211 */ /* 0x000fe200078e18ff */
[----:B---3--:R-:W-:-:S08]  /*05a0*/  DMUL R22, R22, R24 ;  /* 0x0000001816167228 */ /* 0x008fd00000000000 */
[----:B----4-:R-:W-:-:S07]  /*05b0*/  DFMA R16, R22, UR8, R16 ;  /* 0x0000000816107c2b */ /* 0x010fce0008000010 */
[----:B------:R0:W-:Y:S01]  /*05c0*/  STG.E.64 desc[UR6][R14.64], R16 ;  /* 0x000000100e007986 */ /* 0x0001e2000c101b06 */
[----:B------:R-:W-:Y:S05]  /*05d0*/  @P1 BRA `(.L_x_1) ;  /* 0xfffffffc00041947 */ /* 0x000fea000383ffff */
.L_x_0:
[----:B------:R-:W-:Y:S05]  /*05e0*/  @!P0 EXIT ;  /* 0x000000000000894d */ /* 0x000fea0003800000 */
[----:B------:R-:W-:Y:S02]  /*05f0*/  ISETP.GE.U32.AND P0, PT, R11, 0x4, PT ;  /* 0x000000040b00780c */ /* 0x000fe40003f06070 */
[----:B------:R-:W-:-:S04]  /*0600*/  LOP3.LUT R9, R6, 0x3, RZ, 0xc0, !PT ;  /* 0x0000000306097812 */ /* 0x000fc800078ec0ff */
[----:B------:R-:W-:-:S07]  /*0610*/  ISETP.NE.AND P1, PT, R9, RZ, PT ;  /* 0x000000ff0900720c */ /* 0x000fce0003f25270 */
[----:B------:R-:W-:Y:S06]  /*0620*/  @!P0 BRA `(.L_x_2) ;  /* 0x0000000000848947 */ /* 0x000fec0003800000 */
[----:B------:R-:W1:Y:S01]  /*0630*/  LDC.64 R4, c[0x0][0x380] ;  /* 0x0000e000ff047b82 */ /* 0x000e620000000a00 */
[C---:B0-----:R-:W-:Y:S01]  /*0640*/  IMAD R17, R8.reuse, R7, R0 ;  /* 0x0000000708117224 */ /* 0x041fe200078e0200 */
[----:B------:R-:W2:Y:S06]  /*0650*/  LDG.E.64 R14, desc[UR6][R2.64] ;  /* 0x00000006020e7981 */ /* 0x000eac000c1e1b00 */
[----:B------:R-:W0:Y:S01]  /*0660*/  LDC.64 R10, c[0x0][0x390] ;  /* 0x0000e400ff0a7b82 */ /* 0x000e220000000a00 */
[----:B-1----:R-:W-:-:S05]  /*0670*/  IMAD.WIDE.U32 R4, R8, 0x8, R4 ;  /* 0x0000000808047825 */ /* 0x002fca00078e0004 */
        /* <DEDUP_REMOVED lines=21> */
[----:B------:R-:W3:Y:S04]  /*07d0*/  LDG.E.64 R16, desc[UR6][R4.64+0x18] ;  /* 0x0000180604107981 */ /* 0x000ee8000c1e1b00 */
[----:B------:R-:W3:Y:S04]  /*07e0*/  LDG.E.64 R18, desc[UR6][R2.64] ;  /* 0x0000000602127981 */ /* 0x000ee8000c1e1b00 */
[----:B-1----:R-:W4:Y:S01]  /*07f0*/  LDG.E.64 R12, desc[UR6][R22.64] ;  /* 0x00000006160c7981 */ /* 0x002f22000c1e1b00 */
[----:B------:R-:W-:Y:S01]  /*0800*/  IADD3 R8, PT, PT, R8, 0x4, RZ ;  /* 0x0000000408087810 */ /* 0x000fe20007ffe0ff */
[----:B---3--:R-:W-:-:S08]  /*0810*/  DMUL R16, R16, R18 ;  /* 0x0000001210107228 */ /* 0x008fd00000000000 */
[----:B----4-:R-:W-:-:S07]  /*0820*/  DFMA R12, R16, UR8, R12 ;  /* 0x00000008100c7c2b */ /* 0x010fce000800000c */
[----:B------:R2:W-:Y:S04]  /*0830*/  STG.E.64 desc[UR6][R22.64], R12 ;  /* 0x0000000c16007986 */ /* 0x0005e8000c101b06 */
.L_x_2:
[----:B------:R-:W-:Y:S05]  /*0840*/  @!P1 EXIT ;  /* 0x000000000000994d */ /* 0x000fea0003800000 */
[----:B------:R-:W-:Y:S02]  /*0850*/  ISETP.NE.AND P0, PT, R9, 0x1, PT ;  /* 0x000000010900780c */ /* 0x000fe40003f05270 */
[----:B------:R-:W-:-:S04]  /*0860*/  LOP3.LUT R6, R6, 0x1, RZ, 0xc0, !PT ;  /* 0x0000000106067812 */ /* 0x000fc800078ec0ff */
[----:B------:R-:W-:-:S07]  /*0870*/  ISETP.NE.U32.AND P1, PT, R6, 0x1, PT ;  /* 0x000000010600780c */ /* 0x000fce0003f25070 */
[----:B------:R-:W-:Y:S06]  /*0880*/  @!P0 BRA `(.L_x_3) ;  /* 0x00000000004c8947 */ /* 0x000fec0003800000 */
[----:B------:R-:W1:Y:S01]  /*0890*/  LDC.64 R4, c[0x0][0x380] ;  /* 0x0000e000ff047b82 */ /* 0x000e620000000a00 */
[C---:B0-----:R-:W-:Y:S01]  /*08a0*/  IMAD R19, R8.reuse, R7, R0 ;  /* 0x0000000708137224 */ /* 0x041fe200078e0200 */
[----:B--2---:R-:W2:Y:S06]  /*08b0*/  LDG.E.64 R10, desc[UR6][R2.64] ;  /* 0x00000006020a7981 */ /* 0x004eac000c1e1b00 */
[----:B------:R-:W0:Y:S01]  /*08c0*/  LDC.64 R12, c[0x0][0x390] ;  /* 0x0000e400ff0c7b82 */ /* 0x000e220000000a00 */
[----:B-1----:R-:W-:-:S05]  /*08d0*/  IMAD.WIDE.U32 R16, R8, 0x8, R4 ;  /* 0x0000000808107825 */ /* 0x002fca00078e0004 */
[----:B------:R-:W2:Y:S01]  /*08e0*/  LDG.E.64 R4, desc[UR6][R16.64] ;  /* 0x0000000610047981 */ /* 0x000ea2000c1e1b00 */
[----:B0-----:R-:W-:-:S05]  /*08f0*/  IMAD.WIDE R18, R19, 0x8, R12 ;  /* 0x0000000813127825 */ /* 0x001fca00078e020c */
[----:B------:R-:W3:Y:S01]  /*0900*/  LDG.E.64 R12, desc[UR6][R18.64] ;  /* 0x00000006120c7981 */ /* 0x000ee2000c1e1b00 */
[----:B------:R-:W-:Y:S01]  /*0910*/  IMAD.WIDE R20, R7, 0x8, R18 ;  /* 0x0000000807147825 */ /* 0x000fe200078e0212 */
[----:B--2---:R-:W-:-:S08]  /*0920*/  DMUL R4, R4, R10 ;  /* 0x0000000a04047228 */ /* 0x004fd00000000000 */
[----:B---3--:R-:W-:-:S07]  /*0930*/  DFMA R4, R4, UR8, R12 ;  /* 0x0000000804047c2b */ /* 0x008fce000800000c */
[----:B------:R1:W-:Y:S04]  /*0940*/  STG.E.64 desc[UR6][R18.64], R4 ;  /* 0x0000000412007986 */ /* 0x0003e8000c101b06 */
[----:B------:R-:W2:Y:S04]  /*0950*/  LDG.E.64 R10, desc[UR6][R16.64+0x8] ;  /* 0x00000806100a7981 */ /* 0x000ea8000c1e1b00 */
[----:B------:R-:W2:Y:S04]  /*0960*/  LDG.E.64 R12, desc[UR6][R2.64] ;  /* 0x00000006020c7981 */ /* 0x000ea8000c1e1b00 */
[----:B------:R-:W3:Y:S01]  /*0970*/  LDG.E.64 R14, desc[UR6][R20.64] ;  /* 0x00000006140e7981 */ /* 0x000ee2000c1e1b00 */
[----:B------:R-:W-:Y:S01]  /*0980*/  IADD3 R8, PT, PT, R8, 0x2, RZ ;  /* 0x0000000208087810 */ /* 0x000fe20007ffe0ff */
[----:B--2---:R-:W-:-:S08]  /*0990*/  DMUL R10, R10, R12 ;  /* 0x0000000c0a0a7228 */ /* 0x004fd00000000000 */
[----:B---3--:R-:W-:-:S07]  /*09a0*/  DFMA R10, R10, UR8, R14 ;  /* 0x000000080a0a7c2b */ /* 0x008fce000800000e */
[----:B------:R1:W-:Y:S04]  /*09b0*/  STG.E.64 desc[UR6][R20.64], R10 ;  /* 0x0000000a14007986 */ /* 0x0003e8000c101b06 */
.L_x_3:
[----:B------:R-:W-:Y:S05]  /*09c0*/  @P1 EXIT ;  /* 0x000000000000194d */ /* 0x000fea0003800000 */
[----:B-1----:R-:W1:Y:S01]  /*09d0*/  LDC.64 R4, c[0x0][0x380] ;  /* 0x0000e000ff047b82 */ /* 0x002e620000000a00 */
[C---:B------:R-:W-:Y:S01]  /*09e0*/  IMAD R9, R8.reuse, R7, R0 ;  /* 0x0000000708097224 */ /* 0x040fe200078e0200 */
[----:B------:R-:W3:Y:S06]  /*09f0*/  LDG.E.64 R2, desc[UR6][R2.64] ;  /* 0x0000000602027981 */ /* 0x000eec000c1e1b00 */
[----:B--2---:R-:W2:Y:S01]  /*0a00*/  LDC.64 R10, c[0x0][0x390] ;  /* 0x0000e400ff0a7b82 */ /* 0x004ea20000000a00 */
[----:B-1----:R-:W-:-:S06]  /*0a10*/  IMAD.WIDE.U32 R4, R8, 0x8, R4 ;  /* 0x0000000808047825 */ /* 0x002fcc00078e0004 */
[----:B------:R-:W3:Y:S01]  /*0a20*/  LDG.E.64 R4, desc[UR6][R4.64] ;  /* 0x0000000604047981 */ /* 0x000ee2000c1e1b00 */
[----:B--2---:R-:W-:-:S05]  /*0a30*/  IMAD.WIDE R8, R9, 0x8, R10 ;  /* 0x0000000809087825 */ /* 0x004fca00078e020a */
[----:B------:R-:W2:Y:S01]  /*0a40*/  LDG.E.64 R10, desc[UR6][R8.64] ;  /* 0x00000006080a7981 */ /* 0x000ea2000c1e1b00 */
[----:B---3--:R-:W-:-:S08]  /*0a50*/  DMUL R6, R4, R2 ;  /* 0x0000000204067228 */ /* 0x008fd00000000000 */
[----:B--2---:R-:W-:-:S07]  /*0a60*/  DFMA R6, R6, UR8, R10 ;  /* 0x0000000806067c2b */ /* 0x004fce000800000a */
[----:B------:R-:W-:Y:S01]  /*0a70*/  STG.E.64 desc[UR6][R8.64], R6 ;  /* 0x0000000608007986 */ /* 0x000fe2000c101b06 */
[----:B------:R-:W-:Y:S05]  /*0a80*/  EXIT ;  /* 0x000000000000794d */ /* 0x000fea0003800000 */
.L_x_4:
[----:B------:R-:W-:-:S00]  /*0a90*/  BRA `(.L_x_4) ;  /* 0xfffffffc00fc7947 */ /* 0x000fc0000383ffff */
[----:B------:R-:W-:-:S00]  /*0aa0*/  NOP ;  /* 0x0000000000007918 */ /* 0x000fc00000000000 */
        /* <DEDUP_REMOVED lines=13> */
.L_x_29:


//--------------------- .text._Z17hiddenDeltaKernelPKdS0_S0_Pdii --------------------------
	.section	.text._Z17hiddenDeltaKernelPKdS0_S0_Pdii,"ax",@progbits
	.align	128
        .global         _Z17hiddenDeltaKernelPKdS0_S0_Pdii
        .type           _Z17hiddenDeltaKernelPKdS0_S0_Pdii,@function
        .size           _Z17hiddenDeltaKernelPKdS0_S0_Pdii,(.L_x_30 - _Z17hiddenDeltaKernelPKdS0_S0_Pdii)
        .other          _Z17hiddenDeltaKernelPKdS0_S0_Pdii,@"STO_CUDA_ENTRY STV_DEFAULT"
_Z17hiddenDeltaKernelPKdS0_S0_Pdii:
.text._Z17hiddenDeltaKernelPKdS0_S0_Pdii:
[----:B------:R-:W-:Y:S01]  /*0000*/  LDC R1, c[0x0][0x37c] ;  /* 0x0000df00ff017b82 */ /* 0x000fe20000000800 */
[----:B------:R-:W0:Y:S01]  /*0010*/  S2R R0, SR_TID.X ;  /* 0x0000000000007919 */ /* 0x000e220000002100 */
[----:B------:R-:W0:Y:S02]  /*0020*/  LDCU UR4, c[0x0][0x3a0] ;  /* 0x00007400ff0477ac */ /* 0x000e240008000800 */
[----:B0-----:R-:W-:-:S13]  /*0030*/  ISETP.GE.AND P0, PT, R0, UR4, PT ;  /* 0x0000000400007c0c */ /* 0x001fda000bf06270 */
[----:B------:R-:W-:Y:S05]  /*0040*/  @P0 EXIT ;  /* 0x000000000000094d */ /* 0x000fea0003800000 */
[----:B------:R-:W0:Y:S01]  /*0050*/  LDCU UR6, c[0x0][0x3a4] ;  /* 0x00007480ff0677ac */ /* 0x000e220008000800 */
[----:B------:R-:W-:Y:S01]  /*0060*/  CS2R R10, SRZ ;  /* 0x00000000000a7805 */ /* 0x000fe2000001ff00 */
[----:B------:R-:W1:Y:S01]  /*0070*/  LDCU.64 UR10, c[0x0][0x358] ;  /* 0x00006b00ff0a77ac */ /* 0x000e620008000a00 */
[----:B0-----:R-:W-:-:S09]  /*0080*/  UISETP.GE.AND UP0, UPT, UR6, 0x1, UPT ;  /* 0x000000010600788c */ /* 0x001fd2000bf06270 */
[----:B-1----:R-:W-:Y:S05]  /*0090*/  BRA.U !UP0, `(.L_x_5) ;  /* 0x0000000908b07547 */ /* 0x002fea000b800000 */
[----:B------:R-:W-:Y:S02]  /*00a0*/  UISETP.GE.U32.AND UP1, UPT, UR6, 0x10, UPT ;  /* 0x000000100600788c */ /* 0x000fe4000bf26070 */
[----:B------:R-:W-:Y:S01]  /*00b0*/  IMAD R18, R0, UR6, RZ ;  /* 0x0000000600127c24 */ /* 0x000fe2000f8e02ff */
[----:B------:R-:W-:Y:S01]  /*00c0*/  ULOP3.LUT UR7, UR6, 0xf, URZ, 0xc0, !UPT ;  /* 0x0000000f06077892 */ /* 0x000fe2000f8ec0ff */
[----:B------:R-:W-:Y:S01]  /*00d0*/  IMAD.MOV.U32 R19, RZ, RZ, RZ ;  /* 0x000000ffff137224 */ /* 0x000fe200078e00ff */
[----:B------:R-:W-:Y:S02]  /*00e0*/  CS2R R10, SRZ ;  /* 0x00000000000a7805 */ /* 0x000fe4000001ff00 */
[----:B------:R-:W-:Y:S02]  /*00f0*/  UISETP.NE.AND UP0, UPT, UR7, URZ, UPT ;  /* 0x000000ff0700728c */ /* 0x000fe4000bf05270 */
[----:B------:R-:W-:Y:S09]  /*0100*/  BRA.U !UP1, `(.L_x_6) ;  /* 0x0000000509207547 */ /* 0x000ff2000b800000 */
[----:B------:R-:W0:Y:S01]  /*0110*/  LDC.64 R2, c[0x0][0x388] ;  /* 0x0000e200ff027b82 */ /* 0x000e220000000a00 */
[----:B------:R-:W1:Y:S01]  /*0120*/  LDCU.64 UR4, c[0x0][0x380] ;  /* 0x00007000ff0477ac */ /* 0x000e620008000a00 */
[----:B------:R-:W-:Y:S01]  /*0130*/  CS2R R10, SRZ ;  /* 0x00000000000a7805 */ /* 0x000fe2000001ff00 */
[----:B------:R-:W-:-:S04]  /*0140*/  ULOP3.LUT UR8, UR6, 0x7ffffff0, URZ, 0xc0, !UPT ;  /* 0x7ffffff006087892 */ /* 0x000fc8000f8ec0ff */
[----:B------:R-:W-:Y:S02]  /*0150*/  UIADD3 UR9, UPT, UPT, -UR8, URZ, URZ ;  /* 0x000000ff08097290 */ /* 0x000fe4000fffe1ff */
[----:B------:R-:W-:Y:S01]  /*0160*/  MOV R19, UR8 ;  /* 0x0000000800137c02 */ /* 0x000fe20008000f00 */
[----:B-1----:R-:W-:-:S04]  /*0170*/  UIADD3 UR4, UP1, UPT, UR4, 0x40, URZ ;  /* 0x0000004004047890 */ /* 0x002fc8000ff3e0ff */
[----:B------:R-:W-:Y:S01]  /*0180*/  UIADD3.X UR5, UPT, UPT, URZ, UR5, URZ, UP1, !UPT ;  /* 0x00000005ff057290 */ /* 0x000fe20008ffe4ff */
[----:B0-----:R-:W-:-:S04]  /*0190*/  IMAD.WIDE.U32 R2, R18, 0x8, R2 ;  /* 0x0000000812027825 */ /* 0x001fc800078e0002 */
[----:B------:R-:W-:Y:S01]  /*01a0*/  IMAD.U32 R12, RZ, RZ, UR4 ;  /* 0x00000004ff0c7e24 */ /* 0x000fe2000f8e00ff */
[----:B------:R-:W-:Y:S01]  /*01b0*/  IADD3 R8, P0, PT, R2, 0x40, RZ ;  /* 0x0000004002087810 */ /* 0x000fe20007f1e0ff */
[----:B------:R-:W-:-:S04]  /*01c0*/  IMAD.U32 R13, RZ, RZ, UR5 ;  /* 0x00000005ff0d7e24 */ /* 0x000fc8000f8e00ff */
[----:B------:R-:W-:-:S08]  /*01d0*/  IMAD.X R9, RZ, RZ, R3, P0 ;  /* 0x000000ffff097224 */ /* 0x000fd000000e0603 */
.L_x_7:
[----:B------:R-:W-:Y:S01]  /*01e0*/  MOV R2, R12 ;  /* 0x0000000c00027202 */ /* 0x000fe20000000f00 */
[----:B------:R-:W-:Y:S01]  /*01f0*/  IMAD.MOV.U32 R3, RZ, RZ, R13 ;  /* 0x000000ffff037224 */ /* 0x000fe200078e000d */
[----:B------:R-:W-:Y:S01]  /*0200*/  MOV R6, R8 ;  /* 0x0000000800067202 */ /* 0x000fe20000000f00 */
[----:B------:R-:W-:-:S03]  /*0210*/  IMAD.MOV.U32 R7, RZ, RZ, R9 ;  /* 0x000000ffff077224 */ /* 0x000fc600078e0009 */
[----:B------:R-:W2:Y:S04]  /*0220*/  LDG.E.64 R12, desc[UR10][R2.64+-0x40] ;  /* 0xffffc00a020c7981 */ /* 0x000ea8000c1e1b00 */
[----:B------:R-:W2:Y:S04]  /*0230*/  LDG.E.64 R24, desc[UR10][R6.64+-0x40] ;  /* 0xffffc00a06187981 */ /* 0x000ea8000c1e1b00 */
[----:B------:R-:W3:Y:S04]  /*0240*/  LDG.E.64 R4, desc[UR10][R2.64+-0x38] ;  /* 0xffffc80a02047981 */ /* 0x000ee8000c1e1b00 */
[----:B------:R-:W3:Y:S04]  /*0250*/  LDG.E.64 R8, desc[UR10][R6.64+-0x38] ;  /* 0xffffc80a06087981 */ /* 0x000ee8000c1e1b00 */
[----:B------:R-:W4:Y:S04]  /*0260*/  LDG.E.64 R20, desc[UR10][R2.64+-0x30] ;  /* 0xffffd00a02147981 */ /* 0x000f28000c1e1b00 */
[----:B------:R-:W4:Y:S04]  /*0270*/  LDG.E.64 R22, desc[UR10][R6.64+-0x30] ;  /* 0xffffd00a06167981 */ /* 0x000f28000c1e1b00 */
[----:B------:R-:W5:Y:S04]  /*0280*/  LDG.E.64 R14, desc[UR10][R2.64+-0x28] ;  /* 0xffffd80a020e7981 */ /* 0x000f68000c1e1b00 */
[----:B------:R-:W5:Y:S01]  /*0290*/  LDG.E.64 R16, desc[UR10][R6.64+-0x28] ;  /* 0xffffd80a06107981 */ /* 0x000f62000c1e1b00 */
[----:B--2---:R-:W-:-:S03]  /*02a0*/  DFMA R24, R12, R24, R10 ;  /* 0x000000180c18722b */ /* 0x004fc6000000000a */
[----:B------:R-:W2:Y:S04]  /*02b0*/  LDG.E.64 R10, desc[UR10][R2.64+-0x20] ;  /* 0xffffe00a020a7981 */ /* 0x000ea8000c1e1b00 */
[----:B------:R-:W2:Y:S01]  /*02c0*/  LDG.E.64 R12, desc[UR10][R6.64+-0x20] ;  /* 0xffffe00a060c7981 */ /* 0x000ea2000c1e1b00 */
[----:B---3--:R-:W-:-:S03]  /*02d0*/  DFMA R24, R4, R8, R24 ;  /* 0x000000080418722b */ /* 0x008fc60000000018 */
[----:B------:R-:W3:Y:S04]  /*02e0*/  LDG.E.64 R4, desc[UR10][R2.64+-0x18] ;  /* 0xffffe80a02047981 */ /* 0x000ee8000c1e1b00 */
[----:B------:R-:W3:Y:S01]  /*02f0*/  LDG.E.64 R8, desc[UR10][R6.64+-0x18] ;  /* 0xffffe80a06087981 */ /* 0x000ee2000c1e1b00 */
[----:B----4-:R-:W-:-:S03]  /*0300*/  DFMA R24, R20, R22, R24 ;  /* 0x000000161418722b */ /* 0x010fc60000000018 */
[----:B------:R-:W4:Y:S04]  /*0310*/  LDG.E.64 R20, desc[UR10][R2.64+-0x10] ;  /* 0xfffff00a02147981 */ /* 0x000f28000c1e1b00 */
[----:B------:R-:W4:Y:S01]  /*0320*/  LDG.E.64 R22, desc[UR10][R6.64+-0x10] ;  /* 0xfffff00a06167981 */ /* 0x000f22000c1e1b00 */
[----:B-----5:R-:W-:-:S03]  /*0330*/  DFMA R24, R14, R16, R24 ;  /* 0x000000100e18722b */ /* 0x020fc60000000018 */
        /* <DEDUP_REMOVED lines=26> */
[----:B------:R-:W-:-:S04]  /*04e0*/  UIADD3 UR9, UPT, UPT, UR9, 0x10, URZ ;  /* 0x0000001009097890 */ /* 0x000fc8000fffe0ff */
[----:B------:R-:W-:Y:S01]  /*04f0*/  UISETP.NE.AND UP1, UPT, UR9, URZ, UPT ;  /* 0x000000ff0900728c */ /* 0x000fe2000bf25270 */
[----:B--2---:R-:W-:Y:S01]  /*0500*/  DFMA R10, R12, R10, R24 ;  /* 0x0000000a0c0a722b */ /* 0x004fe20000000018 */
[----:B------:R-:W-:-:S04]  /*0510*/  IADD3 R12, P0, PT, R2, 0x80, RZ ;  /* 0x00000080020c7810 */ /* 0x000fc80007f1e0ff */
[----:B------:R-:W-:-:S03]  /*0520*/  IADD3.X R13, PT, PT, RZ, R3, RZ, P0, !PT ;  /* 0x00000003ff0d7210 */ /* 0x000fc600007fe4ff */
[----:B---3--:R-:W-:Y:S01]  /*0530*/  DFMA R4, R4, R8, R10 ;  /* 0x000000080404722b */ /* 0x008fe2000000000a */
[----:B------:R-:W-:-:S05]  /*0540*/  IADD3 R8, P1, PT, R6, 0x80, RZ ;  /* 0x0000008006087810 */ /* 0x000fca0007f3e0ff */
[----:B------:R-:W-:Y:S02]  /*0550*/  IMAD.X R9, RZ, RZ, R7, P1 ;  /* 0x000000ffff097224 */ /* 0x000fe400008e0607 */
[----:B----4-:R-:W-:-:S08]  /*0560*/  DFMA R4, R20, R22, R4 ;  /* 0x000000161404722b */ /* 0x010fd00000000004 */
[----:B-----5:R-:W-:Y:S01]  /*0570*/  DFMA R10, R14, R16, R4 ;  /* 0x000000100e0a722b */ /* 0x020fe20000000004 */
[----:B------:R-:W-:Y:S10]  /*0580*/  BRA.U UP1, `(.L_x_7) ;  /* 0xfffffffd01147547 */ /* 0x000ff4000b83ffff */
.L_x_6:
[----:B------:R-:W-:Y:S05]  /*0590*/  BRA.U !UP0, `(.L_x_5) ;  /* 0x0000000508707547 */ /* 0x000fea000b800000 */
[----:B------:R-:W-:Y:S02]  /*05a0*/  UISETP.GE.U32.AND UP0, UPT, UR7, 0x8, UPT ;  /* 0x000000080700788c */ /* 0x000fe4000bf06070 */
[----:B------:R-:W-:-:S04]  /*05b0*/  ULOP3.LUT UR5, UR6, 0x7, URZ, 0xc0, !UPT ;  /* 0x0000000706057892 */ /* 0x000fc8000f8ec0ff */
[----:B------:R-:W-:-:S03]  /*05c0*/  UISETP.NE.AND UP1, UPT, UR5, URZ, UPT ;  /* 0x000000ff0500728c */ /* 0x000fc6000bf25270 */
[----:B------:R-:W-:Y:S08]  /*05d0*/  BRA.U !UP0, `(.L_x_8) ;  /* 0x00000001088c7547 */ /* 0x000ff0000b800000 */
[----:B------:R-:W0:Y:S01]  /*05e0*/  LDC.64 R12, c[0x0][0x388] ;  /* 0x0000e200ff0c7b82 */ /* 0x000e220000000a00 */
[----:B------:R-:W1:Y:S01]  /*05f0*/  LDCU.64 UR8, c[0x0][0x388] ;  /* 0x00007100ff0877ac */ /* 0x000e620008000a00 */
[CC--:B------:R-:W-:Y:S02]  /*0600*/  IADD3 R3, PT, PT, R18.reuse, R19.reuse, RZ ;  /* 0x0000001312037210 */ /* 0x0c0fe40007ffe0ff */
[----:B------:R-:W-:-:S04]  /*0610*/  IADD3 R4, P0, PT, R18, R19, RZ ;  /* 0x0000001312047210 */ /* 0x000fc80007f1e0ff */
[----:B------:R-:W2:Y:S01]  /*0620*/  LDC.64 R8, c[0x0][0x380] ;  /* 0x0000e000ff087b82 */ /* 0x000ea20000000a00 */
[----:B0-----:R-:W-:-:S04]  /*0630*/  IMAD.WIDE.U32 R12, R3, 0x8, R12 ;  /* 0x00000008030c7825 */ /* 0x001fc800078e000c */
[----:B------:R-:W-:Y:S01]  /*0640*/  IMAD.X R3, RZ, RZ, RZ, P0 ;  /* 0x000000ffff037224 */ /* 0x000fe200000e06ff */
[C---:B-1----:R-:W-:Y:S01]  /*0650*/  LEA R2, P0, R4.reuse, UR8, 0x3 ;  /* 0x0000000804027c11 */ /* 0x042fe2000f8018ff */
[----:B------:R-:W3:Y:S01]  /*0660*/  LDG.E.64 R12, desc[UR10][R12.64] ;  /* 0x0000000a0c0c7981 */ /* 0x000ee2000c1e1b00 */
[----:B--2---:R-:W-:Y:S02]  /*0670*/  IMAD.WIDE.U32 R8, R19, 0x8, R8 ;  /* 0x0000000813087825 */ /* 0x004fe400078e0008 */
[----:B------:R-:W-:-:S03]  /*0680*/  LEA.HI.X R3, R4, UR9, R3, 0x3, P0 ;  /* 0x0000000904037c11 */ /* 0x000fc600080f1c03 */
[----:B------:R-:W3:Y:S04]  /*0690*/  LDG.E.64 R24, desc[UR10][R8.64] ;  /* 0x0000000a08187981 */ /* 0x000ee8000c1e1b00 */
[----:B------:R-:W2:Y:S04]  /*06a0*/  LDG.E.64 R14, desc[UR10][R8.64+0x8] ;  /* 0x0000080a080e7981 */ /* 0x000ea8000c1e1b00 */
[----:B------:R-:W2:Y:S04]  /*06b0*/  LDG.E.64 R16, desc[UR10][R2.64+0x8] ;  /* 0x0000080a02107981 */ /* 0x000ea8000c1e1b00 */
[----:B------:R-:W4:Y:S04]  /*06c0*/  LDG.E.64 R20, desc[UR10][R8.64+0x10] ;  /* 0x0000100a08147981 */ /* 0x000f28000c1e1b00 */
[----:B------:R-:W4:Y:S04]  /*06d0*/  LDG.E.64 R22, desc[UR10][R2.64+0x10] ;  /* 0x0000100a02167981 */ /* 0x000f28000c1e1b00 */
[----:B------:R-:W5:Y:S04]  /*06e0*/  LDG.E.64 R4, desc[UR10][R8.64+0x18] ;  /* 0x0000180a08047981 */ /* 0x000f68000c1e1b00 */
[----:B------:R-:W5:Y:S04]  /*06f0*/  LDG.E.64 R6, desc[UR10][R2.64+0x18] ;  /* 0x0000180a02067981 */ /* 0x000f68000c1e1b00 */
[----:B------:R-:W5:Y:S04]  /*0700*/  LDG.E.64 R26, desc[UR10][R8.64+0x38] ;  /* 0x0000380a081a7981 */ /* 0x000f68000c1e1b00 */
[----:B------:R-:W5:Y:S01]  /*0710*/  LDG.E.64 R28, desc[UR10][R2.64+0x38] ;  /* 0x0000380a021c7981 */ /* 0x000f62000c1e1b00 */
[----:B---3--:R-:W-:-:S03]  /*0720*/  DFMA R24, R24, R12, R10 ;  /* 0x0000000c1818722b */ /* 0x008fc6000000000a */
[----:B------:R-:W3:Y:S04]  /*0730*/  LDG.E.64 R10, desc[UR10][R8.64+0x20] ;  /* 0x0000200a080a7981 */ /* 0x000ee8000c1e1b00 */
[----:B------:R-:W3:Y:S01]  /*0740*/  LDG.E.64 R12, desc[UR10][R2.64+0x20] ;  /* 0x0000200a020c7981 */ /* 0x000ee2000c1e1b00 */
[----:B--2---:R-:W-:-:S03]  /*0750*/  DFMA R24, R14, R16, R24 ;  /* 0x000000100e18722b */ /* 0x004fc60000000018 */
[----:B------:R-:W2:Y:S04]  /*0760*/  LDG.E.64 R14, desc[UR10][R8.64+0x28] ;  /* 0x0000280a080e7981 */ /* 0x000ea8000c1e1b00 */
[----:B------:R-:W2:Y:S01]  /*0770*/  LDG.E.64 R16, desc[UR10][R2.64+0x28] ;  /* 0x0000280a02107981 */ /* 0x000ea2000c1e1b00 */
[----:B----4-:R-:W-:-:S03]  /*0780*/  DFMA R20, R20, R22, R24 ;  /* 0x000000161414722b */ /* 0x010fc60000000018 */
[----:B------:R-:W4:Y:S04]  /*0790*/  LDG.E.64 R22, desc[UR10][R8.64+0x30] ;  /* 0x0000300a08167981 */ /* 0x000f28000c1e1b00 */
[----:B------:R-:W4:Y:S01]  /*07a0*/  LDG.E.64 R24, desc[UR10][R2.64+0x30] ;  /* 0x0000300a02187981 */ /* 0x000f22000c1e1b00 */
[----:B-----5:R-:W-:Y:S01]  /*07b0*/  DFMA R4, R4, R6, R20 ;  /* 0x000000060404722b */ /* 0x020fe20000000014 */
[----:B------:R-:W-:-:S07]  /*07c0*/  IADD3 R19, PT, PT, R19, 0x8, RZ ;  /* 0x0000000813137810 */ /* 0x000fce0007ffe0ff */
[----:B---3--:R-:W-:-:S08]  /*07d0*/  DFMA R4, R10, R12, R4 ;  /* 0x0000000c0a04722b */ /* 0x008fd00000000004 */
[----:B--2---:R-:W-:-:S08]  /*07e0*/  DFMA R4, R14, R16, R4 ;  /* 0x000000100e04722b */ /* 0x004fd00000000004 */
[----:B----4-:R-:W-:-:S08]  /*07f0*/  DFMA R4, R22, R24, R4 ;  /* 0x000000181604722b */ /* 0x010fd00000000004 */
[----:B------:R-:W-:-:S11]  /*0800*/  DFMA R10, R26, R28, R4 ;  /* 0x0000001c1a0a722b */ /* 0x000fd60000000004 */
.L_x_8:
[----:B------:R-:W-:Y:S05]  /*0810*/  BRA.U !UP1, `(.L_x_5) ;  /* 0x0000000109d07547 */ /* 0x000fea000b800000 */
[----:B------:R-:W-:Y:S02]  /*0820*/  UISETP.GE.U32.AND UP0, UPT, UR5, 0x4, UPT ;  /* 0x000000040500788c */ /* 0x000fe4000bf06070 */
[----:B------:R-:W-:-:S04]  /*0830*/  ULOP3.LUT UR4, UR6, 0x3, URZ, 0xc0, !UPT ;  /* 0x0000000306047892 */ /* 0x000fc8000f8ec0ff */
[----:B------:R-:W-:-:S03]  /*0840*/  UISETP.NE.AND UP1, UPT, UR4, URZ, UPT ;  /* 0x000000ff0400728c */ /* 0x000fc6000bf25270 */
[----:B------:R-:W-:Y:S08]  /*0850*/  BRA.U !UP0, `(.L_x_9) ;  /* 0x00000001085c7547 */ /* 0x000ff0000b800000 */
[----:B------:R-:W0:Y:S01]  /*0860*/  LDC.64 R2, c[0x0][0x388] ;  /* 0x0000e200ff027b82 */ /* 0x000e220000000a00 */
[----:B------:R-:W1:Y:S01]  /*0870*/  LDCU.64 UR6, c[0x0][0x388] ;  /* 0x00007100ff0677ac */ /* 0x000e620008000a00 */
[C---:B------:R-:W-:Y:S01]  /*0880*/  IMAD.IADD R21, R18.reuse, 0x1, R19 ;  /* 0x0000000112157824 */ /* 0x040fe200078e0213 */
[----:B------:R-:W-:-:S05]  /*0890*/  IADD3 R4, P0, PT, R18, R19, RZ ;  /* 0x0000001312047210 */ /* 0x000fca0007f1e0ff */
[----:B------:R-:W2:Y:S01]  /*08a0*/  LDC.64 R24, c[0x0][0x380] ;  /* 0x0000e000ff187b82 */ /* 0x000ea20000000a00 */
[----:B0-----:R-:W-:Y:S01]  /*08b0*/  IMAD.WIDE.U32 R20, R21, 0x8, R2 ;  /* 0x0000000815147825 */ /* 0x001fe200078e0002 */
[----:B------:R-:W-:Y:S02]  /*08c0*/  IADD3.X R3, PT, PT, RZ, RZ, RZ, P0, !PT ;  /* 0x000000ffff037210 */ /* 0x000fe400007fe4ff */
[----:B-1----:R-:W-:-:S03]  /*08d0*/  LEA R16, P0, R4, UR6, 0x3 ;  /* 0x0000000604107c11 */ /* 0x002fc6000f8018ff */
[----:B------:R-:W3:Y:S01]  /*08e0*/  LDG.E.64 R20, desc[UR10][R20.64] ;  /* 0x0000000a14147981 */ /* 0x000ee2000c1e1b00 */
[----:B--2---:R-:W-:Y:S01]  /*08f0*/  IMAD.WIDE.U32 R24, R19, 0x8, R24 ;  /* 0x0000000813187825 */ /* 0x004fe200078e0018 */
[----:B------:R-:W-:-:S04]  /*0900*/  LEA.HI.X R17, R4, UR7, R3, 0x3, P0 ;  /* 0x0000000704117c11 */ /* 0x000fc800080f1c03 */
[----:B------:R-:W3:Y:S04]  /*0910*/  LDG.E.64 R22, desc[UR10][R24.64] ;  /* 0x0000000a18167981 */ /* 0x000ee8000c1e1b00 */
[----:B------:R-:W2:Y:S04]  /*0920*/  LDG.E.64 R6, desc[UR10][R24.64+0x8] ;  /* 0x0000080a18067981 */ /* 0x000ea8000c1e1b00 */
[----:B------:R-:W2:Y:S04]  /*0930*/  LDG.E.64 R8, desc[UR10][R16.64+0x8] ;  /* 0x0000080a10087981 */ /* 0x000ea8000c1e1b00 */
[----:B------:R-:W4:Y:S04]  /*0940*/  LDG.E.64 R2, desc[UR10][R24.64+0x10] ;  /* 0x0000100a18027981 */ /* 0x000f28000c1e1b00 */
[----:B------:R-:W4:Y:S04]  /*0950*/  LDG.E.64 R4, desc[UR10][R16.64+0x10] ;  /* 0x0000100a10047981 */ /* 0x000f28000c1e1b00 */
[----:B------:R-:W5:Y:S04]  /*0960*/  LDG.E.64 R12, desc[UR10][R24.64+0x18] ;  /* 0x0000180a180c7981 */ /* 0x000f68000c1e1b00 */
[----:B------:R-:W5:Y:S01]  /*0970*/  LDG.E.64 R14, desc[UR10][R16.64+0x18] ;  /* 0x0000180a100e7981 */ /* 0x000f62000c1e1b00 */
[----:B------:R-:W-:Y:S01]  /*0980*/  VIADD R19, R19, 0x4 ;  /* 0x0000000413137836 */ /* 0x000fe20000000000 */
[----:B---3--:R-:W-:-:S08]  /*0990*/  DFMA R22, R22, R20, R10 ;  /* 0x000000141616722b */ /* 0x008fd0000000000a */
[----:B--2---:R-:W-:-:S08]  /*09a0*/  DFMA R6, R6, R8, R22 ;  /* 0x000000080606722b */ /* 0x004fd00000000016 */
[----:B----4-:R-:W-:-:S08]  /*09b0*/  DFMA R2, R2, R4, R6 ;  /* 0x000000040202722b */ /* 0x010fd00000000006 */
[----:B-----5:R-:W-:-:S11]  /*09c0*/  DFMA R10, R12, R14, R2 ;  /* 0x0000000e0c0a722b */ /* 0x020fd60000000002 */
.L_x_9:
[----:B------:R-:W-:Y:S05]  /*09d0*/  BRA.U !UP1, `(.L_x_5) ;  /* 0x0000000109607547 */ /* 0x000fea000b800000 */
[----:B------:R-:W0:Y:S01]  /*09e0*/  LDC.64 R2, c[0x0][0x388] ;  /* 0x0000e200ff027b82 */ /* 0x000e220000000a00 */
[----:B------:R-:W-:Y:S01]  /*09f0*/  IADD3 R7, PT, PT, R18, R19, RZ ;  /* 0x0000001312077210 */ /* 0x000fe20007ffe0ff */
[----:B------:R-:W-:-:S06]  /*0a00*/  UIADD3 UR4, UPT, UPT, -UR4, URZ, URZ ;  /* 0x000000ff04047290 */ /* 0x000fcc000fffe1ff */
[----:B------:R-:W1:Y:S01]  /*0a10*/  LDC.64 R4, c[0x0][0x380] ;  /* 0x0000e000ff047b82 */ /* 0x000e620000000a00 */
[----:B0-----:R-:W-:-:S04]  /*0a20*/  IMAD.WIDE.U32 R2, R7, 0x8, R2 ;  /* 0x0000000807027825 */ /* 0x001fc800078e0002 */
[----:B------:R-:W-:Y:S01]  /*0a30*/  IMAD.MOV.U32 R8, RZ, RZ, R2 ;  /* 0x000000ffff087224 */ /* 0x000fe200078e0002 */
[----:B------:R-:W-:Y:S01]  /*0a40*/  MOV R9, R3 ;  /* 0x0000000300097202 */ /* 0x000fe20000000f00 */
[----:B-1----:R-:W-:-:S04]  /*0a50*/  IMAD.WIDE.U32 R4, R19, 0x8, R4 ;  /* 0x0000000813047825 */ /* 0x002fc800078e0004 */
[----:B------:R-:W-:Y:S01]  /*0a60*/  IMAD.MOV.U32 R6, RZ, RZ, R4 ;  /* 0x000000ffff067224 */ /* 0x000fe200078e0004 */
[----:B------:R-:W-:-:S07]  /*0a70*/  MOV R7, R5 ;  /* 0x0000000500077202 */ /* 0x000fce0000000f00 */
.L_x_10:
[----:B------:R-:W-:Y:S01]  /*0a80*/  IMAD.MOV.U32 R2, RZ, RZ, R6 ;  /* 0x000000ffff027224 */ /* 0x000fe200078e0006 */
[----:B------:R-:W-:Y:S01]  /*0a90*/  MOV R3, R7 ;  /* 0x0000000700037202 */ /* 0x000fe20000000f00 */
[----:B------:R-:W-:Y:S01]  /*0aa0*/  IMAD.MOV.U32 R4, RZ, RZ, R8 ;  /* 0x000000ffff047224 */ /* 0x000fe200078e0008 */
[----:B------:R-:W-:-:S04]  /*0ab0*/  MOV R5, R9 ;  /* 0x0000000900057202 */ /* 0x000fc80000000f00 */
[----:B------:R-:W2:Y:S04]  /*0ac0*/  LDG.E.64 R2, desc[UR10][R2.64] ;  /* 0x0000000a02027981 */ /* 0x000ea8000c1e1b00 */
[----:B------:R-:W2:Y:S01]  /*0ad0*/  LDG.E.64 R4, desc[UR10][R4.64] ;  /* 0x0000000a04047981 */ /* 0x000ea2000c1e1b00 */
[----:B------:R-:W-:Y:S01]  /*0ae0*/  UIADD3 UR4, UPT, UPT, UR4, 0x1, URZ ;  /* 0x0000000104047890 */ /* 0x000fe2000fffe0ff */
[----:B------:R-:W-:Y:S02]  /*0af0*/  IADD3 R8, P0, PT, R8, 0x8, RZ ;  /* 0x0000000808087810 */ /* 0x000fe40007f1e0ff */
[----:B------:R-:W-:Y:S01]  /*0b00*/  IADD3 R6, P1, PT, R6, 0x8, RZ ;  /* 0x0000000806067810 */ /* 0x000fe20007f3e0ff */
[----:B------:R-:W-:Y:S02]  /*0b10*/  UISETP.NE.AND UP0, UPT, UR4, URZ, UPT ;  /* 0x000000ff0400728c */ /* 0x000fe4000bf05270 */
[----:B------:R-:W-:Y:S01]  /*0b20*/  IMAD.X R9, RZ, RZ, R9, P0 ;  /* 0x000000ffff097224 */ /* 0x000fe200000e0609 */
[----:B------:R-:W-:Y:S01]  /*0b30*/  IADD3.X R7, PT, PT, RZ, R7, RZ, P1, !PT ;  /* 0x00000007ff077210 */ /* 0x000fe20000ffe4ff */
[----:B--2---:R-:W-:-:S05]  /*0b40*/  DFMA R10, R2, R4, R10 ;  /* 0x00000004020a722b */ /* 0x004fca000000000a */
[----:B------:R-:W-:Y:S06]  /*0b50*/  BRA.U UP0, `(.L_x_10) ;  /* 0xfffffffd00c87547 */ /* 0x000fec000b83ffff */
.L_x_5:
[----:B------:R-:W0:Y:S08]  /*0b60*/  LDC.64 R2, c[0x0][0x390] ;  /* 0x0000e400ff027b82 */ /* 0x000e300000000a00 */
[----:B------:R-:W1:Y:S01]  /*0b70*/  LDC.64 R6, c[0x0][0x398] ;  /* 0x0000e600ff067b82 */ /* 0x000e620000000a00 */
[----:B0-----:R-:W-:-:S06]  /*0b80*/  IMAD.WIDE.U32 R2, R0, 0x8, R2 ;  /* 0x0000000800027825 */ /* 0x001fcc00078e0002 */
[----:B------:R-:W2:Y:S01]  /*0b90*/  LDG.E.64 R2, desc[UR10][R2.64] ;  /* 0x0000000a02027981 */ /* 0x000ea2000c1e1b00 */
[----:B-1----:R-:W-:Y:S01]  /*0ba0*/  IMAD.WIDE.U32 R6, R0, 0x8, R6 ;  /* 0x0000000800067825 */ /* 0x002fe200078e0006 */
[----:B--2---:R-:W-:-:S08]  /*0bb0*/  DADD R4, -R2, 1 ;  /* 0x3ff0000002047429 */ /* 0x004fd00000000100 */
[----:B------:R-:W-:-:S08]  /*0bc0*/  DMUL R4, R2, R4 ;  /* 0x0000000402047228 */ /* 0x000fd00000000000 */
[----:B------:R-:W-:-:S07]  /*0bd0*/  DMUL R4, R4, R10 ;  /* 0x0000000a04047228 */ /* 0x000fce0000000000 */
[----:B------:R-:W-:Y:S01]  /*0be0*/  STG.E.64 desc[UR10][R6.64], R4 ;  /* 0x0000000406007986 */ /* 0x000fe2000c101b0a */
[----:B------:R-:W-:Y:S05]  /*0bf0*/  EXIT ;  /* 0x000000000000794d */ /* 0x000fea0003800000 */
.L_x_11:
        /* <DEDUP_REMOVED lines=16> */
.L_x_30:


//--------------------- .text._Z17outputDeltaKernelPKdS0_Pdi --------------------------
	.section	.text._Z17outputDeltaKernelPKdS0_Pdi,"ax",@progbits
	.align	128
        .global         _Z17outputDeltaKernelPKdS0_Pdi
        .type           _Z17outputDeltaKernelPKdS0_Pdi,@function
        .size           _Z17outputDeltaKernelPKdS0_Pdi,(.L_x_31 - _Z17outputDeltaKernelPKdS0_Pdi)
        .other          _Z17outputDeltaKernelPKdS0_Pdi,@"STO_CUDA_ENTRY STV_DEFAULT"
_Z17outputDeltaKernelPKdS0_Pdi:
.text._Z17outputDeltaKernelPKdS0_Pdi:
[----:B------:R-:W-:Y:S01]  /*0000*/  LDC R1, c[0x0][0x37c] ;  /* 0x0000df00ff017b82 */ /* 0x000fe20000000800 */
[----:B------:R-:W0:Y:S01]  /*0010*/  S2R R13, SR_TID.X ;  /* 0x00000000000d7919 */ /* 0x000e220000002100 */
[----:B------:R-:W0:Y:S02]  /*0020*/  LDCU UR4, c[0x0][0x398] ;  /* 0x00007300ff0477ac */ /* 0x000e240008000800 */
[----:B0-----:R-:W-:-:S13]  /*0030*/  ISETP.GE.AND P0, PT, R13, UR4, PT ;  /* 0x000000040d007c0c */ /* 0x001fda000bf06270 */
[----:B------:R-:W-:Y:S05]  /*0040*/  @P0 EXIT ;  /* 0x000000000000094d */ /* 0x000fea0003800000 */
[----:B------:R-:W0:Y:S01]  /*0050*/  LDC.64 R4, c[0x0][0x388] ;  /* 0x0000e200ff047b82 */ /* 0x000e220000000a00 */
[----:B------:R-:W1:Y:S07]  /*0060*/  LDCU.64 UR4, c[0x0][0x358] ;  /* 0x00006b00ff0477ac */ /* 0x000e6e0008000a00 */
[----:B------:R-:W2:Y:S08]  /*0070*/  LDC.64 R2, c[0x0][0x380] ;  /* 0x0000e000ff027b82 */ /* 0x000eb00000000a00 */
[----:B------:R-:W3:Y:S01]  /*0080*/  LDC.64 R10, c[0x0][0x390] ;  /* 0x0000e400ff0a7b82 */ /* 0x000ee20000000a00 */
[----:B0-----:R-:W-:-:S06]  /*0090*/  IMAD.WIDE.U32 R4, R13, 0x8, R4 ;  /* 0x000000080d047825 */ /* 0x001fcc00078e0004 */
[----:B-1----:R-:W4:Y:S01]  /*00a0*/  LDG.E.64 R4, desc[UR4][R4.64] ;  /* 0x0000000404047981 */ /* 0x002f22000c1e1b00 */
[----:B--2---:R-:W-:-:S06]  /*00b0*/  IMAD.WIDE.U32 R2, R13, 0x8, R2 ;  /* 0x000000080d027825 */ /* 0x004fcc00078e0002 */
[----:B------:R-:W2:Y:S01]  /*00c0*/  LDG.E.64 R2, desc[UR4][R2.64] ;  /* 0x0000000402027981 */ /* 0x000ea2000c1e1b00 */
[----:B----4-:R-:W-:Y:S02]  /*00d0*/  DADD R8, -R4, 1 ;  /* 0x3ff0000004087429 */ /* 0x010fe40000000100 */
[----:B--2---:R-:W-:-:S06]  /*00e0*/  DADD R6, R2, -R4 ;  /* 0x0000000002067229 */ /* 0x004fcc0000000804 */
[----:B------:R-:W-:-:S08]  /*00f0*/  DMUL R8, R4, R8 ;  /* 0x0000000804087228 */ /* 0x000fd00000000000 */
[----:B------:R-:W-:Y:S01]  /*0100*/  DMUL R6, R6, R8 ;  /* 0x0000000806067228 */ /* 0x000fe20000000000 */
[----:B---3--:R-:W-:-:S06]  /*0110*/  IMAD.WIDE.U32 R8, R13, 0x8, R10 ;  /* 0x000000080d087825 */ /* 0x008fcc00078e000a */
[----:B------:R-:W-:Y:S01]  /*0120*/  STG.E.64 desc[UR4][R8.64], R6 ;  /* 0x0000000608007986 */ /* 0x000fe2000c101b04 */
[----:B------:R-:W-:Y:S05]  /*0130*/  EXIT ;  /* 0x000000000000794d */ /* 0x000fea0003800000 */
.L_x_12:
        /* <DEDUP_REMOVED lines=12> */
.L_x_31:


//--------------------- .text._Z18forwardLayerKernelPKdS0_S0_Pdii --------------------------
	.section	.text._Z18forwardLayerKernelPKdS0_S0_Pdii,"ax",@progbits
	.align	128
        .global         _Z18forwardLayerKernelPKdS0_S0_Pdii
        .type           _Z18forwardLayerKernelPKdS0_S0_Pdii,@function
        .size           _Z18forwardLayerKernelPKdS0_S0_Pdii,(.L_x_28 - _Z18forwardLayerKernelPKdS0_S0_Pdii)
        .other          _Z18forwardLayerKernelPKdS0_S0_Pdii,@"STO_CUDA_ENTRY STV_DEFAULT"
_Z18forwardLayerKernelPKdS0_S0_Pdii:
.text._Z18forwardLayerKernelPKdS0_S0_Pdii:
[----:B------:R-:W-:Y:S01]  /*0000*/  LDC R1, c[0x0][0x37c] ;  /* 0x0000df00ff017b82 */ /* 0x000fe20000000800 */
[----:B------:R-:W0:Y:S07]  /*0010*/  S2R R0, SR_TID.X ;  /* 0x0000000000007919 */ /* 0x000e2e0000002100 */
[----:B------:R-:W0:Y:S02]  /*0020*/  LDC R3, c[0x0][0x3a4] ;  /* 0x0000e900ff037b82 */ /* 0x000e240000000800 */
[----:B0-----:R-:W-:-:S13]  /*0030*/  ISETP.GE.AND P0, PT, R0, R3, PT ;  /* 0x000000030000720c */ /* 0x001fda0003f06270 */
[----:B------:R-:W-:Y:S05]  /*0040*/  @P0 EXIT ;  /* 0x000000000000094d */ /* 0x000fea0003800000 */
[----:B------:R-:W0:Y:S01]  /*0050*/  LDC.64 R20, c[0x0][0x390] ;  /* 0x0000e400ff147b82 */ /* 0x000e220000000a00 */
[----:B------:R-:W1:Y:S01]  /*0060*/  LDCU.64 UR10, c[0x0][0x358] ;  /* 0x00006b00ff0a77ac */ /* 0x000e620008000a00 */
[----:B------:R-:W2:Y:S01]  /*0070*/  LDCU UR6, c[0x0][0x3a0] ;  /* 0x00007400ff0677ac */ /* 0x000ea20008000800 */
[----:B0-----:R-:W-:-:S06]  /*0080*/  IMAD.WIDE.U32 R20, R0, 0x8, R20 ;  /* 0x0000000800147825 */ /* 0x001fcc00078e0014 */
[----:B-1----:R-:W5:Y:S01]  /*0090*/  LDG.E.64 R20, desc[UR10][R20.64] ;  /* 0x0000000a14147981 */ /* 0x002f62000c1e1b00 */
[----:B--2---:R-:W-:-:S09]  /*00a0*/  UISETP.GE.AND UP0, UPT, UR6, 0x1, UPT ;  /* 0x000000010600788c */ /* 0x004fd2000bf06270 */
[----:B------:R-:W-:Y:S05]  /*00b0*/  BRA.U !UP0, `(.L_x_13) ;  /* 0x0000000908bc7547 */ /* 0x000fea000b800000 */
[----:B------:R-:W-:Y:S01]  /*00c0*/  UISETP.GE.U32.AND UP1, UPT, UR6, 0x10, UPT ;  /* 0x000000100600788c */ /* 0x000fe2000bf26070 */
[----:B------:R-:W-:Y:S01]  /*00d0*/  HFMA2 R2, -RZ, RZ, 0, 0 ;  /* 0x00000000ff027431 */ /* 0x000fe200000001ff */
[----:B------:R-:W-:-:S04]  /*00e0*/  ULOP3.LUT UR7, UR6, 0xf, URZ, 0xc0, !UPT ;  /* 0x0000000f06077892 */ /* 0x000fc8000f8ec0ff */
[----:B------:R-:W-:-:S03]  /*00f0*/  UISETP.NE.AND UP0, UPT, UR7, URZ, UPT ;  /* 0x000000ff0700728c */ /* 0x000fc6000bf05270 */
[----:B------:R-:W-:Y:S08]  /*0100*/  BRA.U !UP1, `(.L_x_14) ;  /* 0x0000000509487547 */ /* 0x000ff0000b800000 */
[----:B------:R-:W0:Y:S01]  /*0110*/  LDCU.64 UR4, c[0x0][0x380] ;  /* 0x00007000ff0477ac */ /* 0x000e220008000a00 */
[----:B------:R-:W-:Y:S01]  /*0120*/  MOV R26, R0 ;  /* 0x00000000001a7202 */ /* 0x000fe20000000f00 */
[----:B------:R-:W-:-:S04]  /*0130*/  ULOP3.LUT UR8, UR6, 0x7ffffff0, URZ, 0xc0, !UPT ;  /* 0x7ffffff006087892 */ /* 0x000fc8000f8ec0ff */
[----:B------:R-:W-:Y:S02]  /*0140*/  UIADD3 UR9, UPT, UPT, -UR8, URZ, URZ ;  /* 0x000000ff08097290 */ /* 0x000fe4000fffe1ff */
[----:B------:R-:W-:Y:S01]  /*0150*/  IMAD.U32 R2, RZ, RZ, UR8 ;  /* 0x00000008ff027e24 */ /* 0x000fe2000f8e00ff */
[----:B0-----:R-:W-:-:S04]  /*0160*/  UIADD3 UR4, UP1, UPT, UR4, 0x40, URZ ;  /* 0x0000004004047890 */ /* 0x001fc8000ff3e0ff */
[----:B------:R-:W-:Y:S02]  /*0170*/  UIADD3.X UR5, UPT, UPT, URZ, UR5, URZ, UP1, !UPT ;  /* 0x00000005ff057290 */ /* 0x000fe40008ffe4ff */
[----:B------:R-:W-:-:S04]  /*0180*/  MOV R8, UR4 ;  /* 0x0000000400087c02 */ /* 0x000fc80008000f00 */
[----:B------:R-:W-:-:S07]  /*0190*/  MOV R9, UR5 ;  /* 0x0000000500097c02 */ /* 0x000fce0008000f00 */
.L_x_15:
[----:B------:R-:W0:Y:S01]  /*01a0*/  LDC.64 R28, c[0x0][0x388] ;  /* 0x0000e200ff1c7b82 */ /* 0x000e220000000a00 */
[----:B------:R-:W-:Y:S01]  /*01b0*/  IMAD.MOV.U32 R4, RZ, RZ, R8 ;  /* 0x000000ffff047224 */ /* 0x000fe200078e0008 */
[----:B------:R-:W-:-:S05]  /*01c0*/  MOV R5, R9 ;  /* 0x0000000900057202 */ /* 0x000fca0000000f00 */
[----:B------:R-:W2:Y:S04]  /*01d0*/  LDG.E.64 R6, desc[UR10][R4.64+-0x40] ;  /* 0xffffc00a04067981 */ /* 0x000ea8000c1e1b00 */
[----:B------:R-:W3:Y:S04]  /*01e0*/  LDG.E.64 R12, desc[UR10][R4.64+-0x38] ;  /* 0xffffc80a040c7981 */ /* 0x000ee8000c1e1b00 */
[----:B------:R-:W4:Y:S04]  /*01f0*/  LDG.E.64 R14, desc[UR10][R4.64+-0x30] ;  /* 0xffffd00a040e7981 */ /* 0x000f28000c1e1b00 */
[----:B------:R-:W4:Y:S01]  /*0200*/  LDG.E.64 R24, desc[UR10][R4.64+-0x28] ;  /* 0xffffd80a04187981 */ /* 0x000f22000c1e1b00 */
[----:B0-----:R-:W-:-:S05]  /*0210*/  IMAD.WIDE R28, R26, 0x8, R28 ;  /* 0x000000081a1c7825 */ /* 0x001fca00078e021c */
[----:B------:R0:W2:Y:S02]  /*0220*/  LDG.E.64 R8, desc[UR10][R28.64] ;  /* 0x0000000a1c087981 */ /* 0x0000a4000c1e1b00 */
[----:B0-----:R-:W-:-:S05]  /*0230*/  IMAD.WIDE R28, R3, 0x8, R28 ;  /* 0x00000008031c7825 */ /* 0x001fca00078e021c */
[----:B------:R-:W3:Y:S01]  /*0240*/  LDG.E.64 R18, desc[UR10][R28.64] ;  /* 0x0000000a1c127981 */ /* 0x000ee2000c1e1b00 */
[----:B------:R-:W-:-:S05]  /*0250*/  IMAD.WIDE R22, R3, 0x8, R28 ;  /* 0x0000000803167825 */ /* 0x000fca00078e021c */
[----:B------:R0:W4:Y:S02]  /*0260*/  LDG.E.64 R16, desc[UR10][R22.64] ;  /* 0x0000000a16107981 */ /* 0x000124000c1e1b00 */
[----:B0-----:R-:W-:-:S05]  /*0270*/  IMAD.WIDE R22, R3, 0x8, R22 ;  /* 0x0000000803167825 */ /* 0x001fca00078e0216 */
[----:B------:R-:W4:Y:S01]  /*0280*/  LDG.E.64 R10, desc[UR10][R22.64] ;  /* 0x0000000a160a7981 */ /* 0x000f22000c1e1b00 */
[----:B--2--5:R-:W-:Y:S01]  /*0290*/  DFMA R8, R6, R8, R20 ;  /* 0x000000080608722b */ /* 0x024fe20000000014 */
[C---:B------:R-:W-:Y:S02]  /*02a0*/  IMAD.WIDE R6, R3.reuse, 0x8, R22 ;  /* 0x0000000803067825 */ /* 0x040fe400078e0216 */
[----:B------:R-:W2:Y:S02]  /*02b0*/  LDG.E.64 R20, desc[UR10][R4.64+-0x18] ;  /* 0xffffe80a04147981 */ /* 0x000ea4000c1e1b00 */
[----:B------:R-:W-:-:S03]  /*02c0*/  IMAD.WIDE R28, R3, 0x8, R6 ;  /* 0x00000008031c7825 */ /* 0x000fc600078e0206 */
[----:B---3--:R-:W-:Y:S01]  /*02d0*/  DFMA R12, R12, R18, R8 ;  /* 0x000000120c0c722b */ /* 0x008fe20000000008 */
[----:B------:R-:W3:Y:S04]  /*02e0*/  LDG.E.64 R18, desc[UR10][R4.64+-0x20] ;  /* 0xffffe00a04127981 */ /* 0x000ee8000c1e1b00 */
[----:B------:R-:W3:Y:S03]  /*02f0*/  LDG.E.64 R8, desc[UR10][R6.64] ;  /* 0x0000000a06087981 */ /* 0x000ee6000c1e1b00 */
[----:B----4-:R-:W-:Y:S01]  /*0300*/  DFMA R12, R14, R16, R12 ;  /* 0x000000100e0c722b */ /* 0x010fe2000000000c */
[----:B------:R-:W4:Y:S04]  /*0310*/  LDG.E.64 R14, desc[UR10][R4.64+-0x8] ;  /* 0xfffff80a040e7981 */ /* 0x000f28000c1e1b00 */
[----:B------:R0:W2:Y:S03]  /*0320*/  LDG.E.64 R6, desc[UR10][R28.64] ;  /* 0x0000000a1c067981 */ /* 0x0000a6000c1e1b00 */
[----:B------:R-:W-:Y:S01]  /*0330*/  DFMA R24, R24, R10, R12 ;  /* 0x0000000a1818722b */ /* 0x000fe2000000000c */
[----:B------:R-:W4:Y:S01]  /*0340*/  LDG.E.64 R10, desc[UR10][R4.64+-0x10] ;  /* 0xfffff00a040a7981 */ /* 0x000f22000c1e1b00 */
[----:B0-----:R-:W-:-:S05]  /*0350*/  IMAD.WIDE R28, R3, 0x8, R28 ;  /* 0x00000008031c7825 */ /* 0x001fca00078e021c */
[----:B------:R0:W4:Y:S01]  /*0360*/  LDG.E.64 R12, desc[UR10][R28.64] ;  /* 0x0000000a1c0c7981 */ /* 0x000122000c1e1b00 */
[----:B------:R-:W-:-:S05]  /*0370*/  IMAD.WIDE R22, R3, 0x8, R28 ;  /* 0x0000000803167825 */ /* 0x000fca00078e021c */
[----:B------:R-:W4:Y:S01]  /*0380*/  LDG.E.64 R16, desc[UR10][R22.64] ;  /* 0x0000000a16107981 */ /* 0x000f22000c1e1b00 */
[----:B---3--:R-:W-:Y:S01]  /*0390*/  DFMA R8, R18, R8, R24 ;  /* 0x000000081208722b */ /* 0x008fe20000000018 */
[C---:B------:R-:W-:Y:S02]  /*03a0*/  IMAD.WIDE R24, R3.reuse, 0x8, R22 ;  /* 0x0000000803187825 */ /* 0x040fe400078e0216 */
[----:B------:R-:W3:Y:S05]  /*03b0*/  LDG.E.64 R22, desc[UR10][R4.64+0x18] ;  /* 0x0000180a04167981 */ /* 0x000eea000c1e1b00 */
[----:B--2---:R-:W-:Y:S01]  /*03c0*/  DFMA R20, R20, R6, R8 ;  /* 0x000000061414722b */ /* 0x004fe20000000008 */
[----:B------:R-:W2:Y:S01]  /*03d0*/  LDG.E.64 R6, desc[UR10][R4.64] ;  /* 0x0000000a04067981 */ /* 0x000ea2000c1e1b00 */
[----:B------:R-:W-:-:S03]  /*03e0*/  IMAD.WIDE R18, R3, 0x8, R24 ;  /* 0x0000000803127825 */ /* 0x000fc600078e0218 */
[----:B------:R-:W2:Y:S01]  /*03f0*/  LDG.E.64 R8, desc[UR10][R24.64] ;  /* 0x0000000a18087981 */ /* 0x000ea2000c1e1b00 */
[C---:B0-----:R-:W-:Y:S02]  /*0400*/  IMAD.WIDE R28, R3.reuse, 0x8, R18 ;  /* 0x00000008031c7825 */ /* 0x041fe400078e0212 */
[----:B----4-:R-:W-:Y:S01]  /*0410*/  DFMA R20, R10, R12, R20 ;  /* 0x0000000c0a14722b */ /* 0x010fe20000000014 */
[----:B------:R-:W4:Y:S04]  /*0420*/  LDG.E.64 R10, desc[UR10][R4.64+0x8] ;  /* 0x0000080a040a7981 */ /* 0x000f28000c1e1b00 */
[----:B------:R-:W4:Y:S03]  /*0430*/  LDG.E.64 R12, desc[UR10][R18.64] ;  /* 0x0000000a120c7981 */ /* 0x000f26000c1e1b00 */
[----:B------:R-:W-:Y:S01]  /*0440*/  DFMA R14, R14, R16, R20 ;  /* 0x000000100e0e722b */ /* 0x000fe20000000014 */
[----:B------:R-:W3:Y:S01]  /*0450*/  LDG.E.64 R16, desc[UR10][R4.64+0x10] ;  /* 0x0000100a04107981 */ /* 0x000ee2000c1e1b00 */
[----:B------:R-:W-:-:S03]  /*0460*/  IMAD.WIDE R20, R3, 0x8, R28 ;  /* 0x0000000803147825 */ /* 0x000fc600078e021c */
[----:B------:R-:W3:Y:S04]  /*0470*/  LDG.E.64 R18, desc[UR10][R28.64] ;  /* 0x0000000a1c127981 */ /* 0x000ee8000c1e1b00 */
[----:B------:R0:W3:Y:S02]  /*0480*/  LDG.E.64 R24, desc[UR10][R20.64] ;  /* 0x0000000a14187981 */ /* 0x0000e4000c1e1b00 */
[C---:B0-----:R-:W-:Y:S01]  /*0490*/  IMAD.WIDE R20, R3.reuse, 0x8, R20 ;  /* 0x0000000803147825 */ /* 0x041fe200078e0214 */
[----:B--2---:R-:W-:Y:S01]  /*04a0*/  DFMA R6, R6, R8, R14 ;  /* 0x000000080606722b */ /* 0x004fe2000000000e */
[----:B------:R-:W2:Y:S02]  /*04b0*/  LDG.E.64 R8, desc[UR10][R4.64+0x20] ;  /* 0x0000200a04087981 */ /* 0x000ea4000c1e1b00 */
[----:B------:R-:W-:-:S05]  /*04c0*/  IMAD.WIDE R14, R3, 0x8, R20 ;  /* 0x00000008030e7825 */ /* 0x000fca00078e0214 */
[----:B----4-:R-:W-:Y:S02]  /*04d0*/  DFMA R10, R10, R12, R6 ;  /* 0x0000000c0a0a722b */ /* 0x010fe40000000006 */
[----:B------:R-:W2:Y:S04]  /*04e0*/  LDG.E.64 R6, desc[UR10][R20.64] ;  /* 0x0000000a14067981 */ /* 0x000ea8000c1e1b00 */
[----:B------:R0:W4:Y:S02]  /*04f0*/  LDG.E.64 R12, desc[UR10][R14.64] ;  /* 0x0000000a0e0c7981 */ /* 0x000124000c1e1b00 */
[----:B---3--:R-:W-:Y:S02]  /*0500*/  DFMA R16, R16, R18, R10 ;  /* 0x000000121010722b */ /* 0x008fe4000000000a */
[----:B------:R-:W4:Y:S01]  /*0510*/  LDG.E.64 R10, desc[UR10][R4.64+0x28] ;  /* 0x0000280a040a7981 */ /* 0x000f22000c1e1b00 */
[----:B0-----:R-:W-:-:S05]  /*0520*/  IMAD.WIDE R14, R3, 0x8, R14 ;  /* 0x00000008030e7825 */ /* 0x001fca00078e020e */
[----:B------:R-:W-:Y:S02]  /*0530*/  DFMA R22, R22, R24, R16 ;  /* 0x000000181616722b */ /* 0x000fe40000000010 */
[----:B------:R-:W3:Y:S04]  /*0540*/  LDG.E.64 R16, desc[UR10][R4.64+0x30] ;  /* 0x0000300a04107981 */ /* 0x000ee8000c1e1b00 */
[----:B------:R-:W3:Y:S01]  /*0550*/  LDG.E.64 R18, desc[UR10][R14.64] ;  /* 0x0000000a0e127981 */ /* 0x000ee2000c1e1b00 */
[----:B------:R-:W-:-:S03]  /*0560*/  IMAD.WIDE R28, R3, 0x8, R14 ;  /* 0x00000008031c7825 */ /* 0x000fc600078e020e */
[----:B------:R-:W3:Y:S04]  /*0570*/  LDG.E.64 R24, desc[UR10][R4.64+0x38] ;  /* 0x0000380a04187981 */ /* 0x000ee8000c1e1b00 */
[----:B------:R-:W3:Y:S01]  /*0580*/  LDG.E.64 R20, desc[UR10][R28.64] ;  /* 0x0000000a1c147981 */ /* 0x000ee2000c1e1b00 */
[----:B------:R-:W-:-:S04]  /*0590*/  UIADD3 UR9, UPT, UPT, UR9, 0x10, URZ ;  /* 0x0000001009097890 */ /* 0x000fc8000fffe0ff */
[----:B------:R-:W-:Y:S01]  /*05a0*/  UISETP.NE.AND UP1, UPT, UR9, URZ, UPT ;  /* 0x000000ff0900728c */ /* 0x000fe2000bf25270 */
[----:B------:R-:W-:Y:S01]  /*05b0*/  IMAD R26, R3, 0x10, R26 ;  /* 0x00000010031a7824 */ /* 0x000fe200078e021a */
[----:B--2---:R-:W-:-:S08]  /*05c0*/  DFMA R6, R8, R6, R22 ;  /* 0x000000060806722b */ /* 0x004fd00000000016 */
[----:B----4-:R-:W-:Y:S01]  /*05d0*/  DFMA R6, R10, R12, R6 ;  /* 0x0000000c0a06722b */ /* 0x010fe20000000006 */
[----:B------:R-:W-:-:S07]  /*05e0*/  IADD3 R8, P0, PT, R4, 0x80, RZ ;  /* 0x0000008004087810 */ /* 0x000fce0007f1e0ff */
[----:B---3--:R-:W-:Y:S01]  /*05f0*/  DFMA R6, R16, R18, R6 ;  /* 0x000000121006722b */ /* 0x008fe20000000006 */
[----:B------:R-:W-:-:S07]  /*0600*/  IADD3.X R9, PT, PT, RZ, R5, RZ, P0, !PT ;  /* 0x00000005ff097210 */ /* 0x000fce00007fe4ff */
[----:B------:R-:W-:Y:S01]  /*0610*/  DFMA R20, R24, R20, R6 ;  /* 0x000000141814722b */ /* 0x000fe20000000006 */
[----:B------:R-:W-:Y:S10]  /*0620*/  BRA.U UP1, `(.L_x_15) ;  /* 0xfffffff901dc7547 */ /* 0x000ff4000b83ffff */
.L_x_14:
[----:B------:R-:W-:Y:S05]  /*0630*/  BRA.U !UP0, `(.L_x_13) ;  /* 0x00000005085c7547 */ /* 0x000fea000b800000 */
[----:B------:R-:W-:Y:S02]  /*0640*/  UISETP.GE.U32.AND UP0, UPT, UR7, 0x8, UPT ;  /* 0x000000080700788c */ /* 0x000fe4000bf06070 */
[----:B------:R-:W-:-:S04]  /*0650*/  ULOP3.LUT UR5, UR6, 0x7, URZ, 0xc0, !UPT ;  /* 0x0000000706057892 */ /* 0x000fc8000f8ec0ff */
[----:B------:R-:W-:-:S03]  /*0660*/  UISETP.NE.AND UP1, UPT, UR5, URZ, UPT ;  /* 0x000000ff0500728c */ /* 0x000fc6000bf25270 */
[----:B------:R-:W-:Y:S08]  /*0670*/  BRA.U !UP0, `(.L_x_16) ;  /* 0x0000000108947547 */ /* 0x000ff0000b800000 */
[----:B------:R-:W0:Y:S01]  /*0680*/  LDC.64 R16, c[0x0][0x388] ;  /* 0x0000e200ff107b82 */ /* 0x000e220000000a00 */
[----:B------:R-:W-:-:S07]  /*0690*/  IMAD R7, R2, R3, R0 ;  /* 0x0000000302077224 */ /* 0x000fce00078e0200 */
[----:B------:R-:W1:Y:S01]  /*06a0*/  LDC.64 R4, c[0x0][0x380] ;  /* 0x0000e000ff047b82 */ /* 0x000e620000000a00 */
[----:B0-----:R-:W-:-:S05]  /*06b0*/  IMAD.WIDE R16, R7, 0x8, R16 ;  /* 0x0000000807107825 */ /* 0x001fca00078e0210 */
[----:B------:R0:W2:Y:S01]  /*06c0*/  LDG.E.64 R24, desc[UR10][R16.64] ;  /* 0x0000000a10187981 */ /* 0x0000a2000c1e1b00 */
[----:B-1----:R-:W-:-:S05]  /*06d0*/  IMAD.WIDE.U32 R4, R2, 0x8, R4 ;  /* 0x0000000802047825 */ /* 0x002fca00078e0004 */
[----:B------:R-:W2:Y:S01]  /*06e0*/  LDG.E.64 R22, desc[UR10][R4.64] ;  /* 0x0000000a04167981 */ /* 0x000ea2000c1e1b00 */
[----:B------:R-:W-:-:S03]  /*06f0*/  IMAD.WIDE R26, R3, 0x8, R16 ;  /* 0x00000008031a7825 */ /* 0x000fc600078e0210 */
[----:B------:R-:W3:Y:S04]  /*0700*/  LDG.E.64 R18, desc[UR10][R4.64+0x8] ;  /* 0x0000080a04127981 */ /* 0x000ee8000c1e1b00 */
[----:B------:R-:W3:Y:S01]  /*0710*/  LDG.E.64 R14, desc[UR10][R26.64] ;  /* 0x0000000a1a0e7981 */ /* 0x000ee2000c1e1b00 */
[----:B------:R-:W-:-:S03]  /*0720*/  IMAD.WIDE R28, R3, 0x8, R26 ;  /* 0x00000008031c7825 */ /* 0x000fc600078e021a */
[----:B------:R-:W4:Y:S04]  /*0730*/  LDG.E.64 R10, desc[UR10][R4.64+0x10] ;  /* 0x0000100a040a7981 */ /* 0x000f28000c1e1b00 */
[----:B------:R-:W4:Y:S01]  /*0740*/  LDG.E.64 R12, desc[UR10][R28.64] ;  /* 0x0000000a1c0c7981 */ /* 0x000f22000c1e1b00 */
[----:B0-----:R-:W-:-:S03]  /*0750*/  IMAD.WIDE R16, R3, 0x8, R28 ;  /* 0x0000000803107825 */ /* 0x001fc600078e021c */
[----:B------:R-:W4:Y:S04]  /*0760*/  LDG.E.64 R6, desc[UR10][R4.64+0x18] ;  /* 0x0000180a04067981 */ /* 0x000f28000c1e1b00 */
[----:B------:R0:W4:Y:S02]  /*0770*/  LDG.E.64 R8, desc[UR10][R16.64] ;  /* 0x0000000a10087981 */ /* 0x000124000c1e1b00 */
[----:B0-----:R-:W-:-:S04]  /*0780*/  IMAD.WIDE R16, R3, 0x8, R16 ;  /* 0x0000000803107825 */ /* 0x001fc800078e0210 */
[----:B------:R-:W-:-:S04]  /*0790*/  IMAD.WIDE R26, R3, 0x8, R16 ;  /* 0x00000008031a7825 */ /* 0x000fc800078e0210 */
[C---:B------:R-:W-:Y:S01]  /*07a0*/  IMAD.WIDE R28, R3.reuse, 0x8, R26 ;  /* 0x00000008031c7825 */ /* 0x040fe200078e021a */
[----:B--2--5:R-:W-:Y:S01]  /*07b0*/  DFMA R24, R22, R24, R20 ;  /* 0x000000181618722b */ /* 0x024fe20000000014 */
[----:B------:R-:W2:Y:S04]  /*07c0*/  LDG.E.64 R20, desc[UR10][R4.64+0x20] ;  /* 0x0000200a04147981 */ /* 0x000ea8000c1e1b00 */
[----:B------:R-:W2:Y:S03]  /*07d0*/  LDG.E.64 R22, desc[UR10][R16.64] ;  /* 0x0000000a10167981 */ /* 0x000ea6000c1e1b00 */
[----:B---3--:R-:W-:Y:S01]  /*07e0*/  DFMA R24, R18, R14, R24 ;  /* 0x0000000e1218722b */ /* 0x008fe20000000018 */
[----:B------:R-:W3:Y:S04]  /*07f0*/  LDG.E.64 R14, desc[UR10][R4.64+0x28] ;  /* 0x0000280a040e7981 */ /* 0x000ee8000c1e1b00 */
[----:B------:R-:W3:Y:S03]  /*0800*/  LDG.E.64 R18, desc[UR10][R26.64] ;  /* 0x0000000a1a127981 */ /* 0x000ee6000c1e1b00 */
[----:B----4-:R-:W-:Y:S01]  /*0810*/  DFMA R10, R10, R12, R24 ;  /* 0x0000000c0a0a722b */ /* 0x010fe20000000018 */
[----:B------:R-:W4:Y:S04]  /*0820*/  LDG.E.64 R12, desc[UR10][R4.64+0x30] ;  /* 0x0000300a040c7981 */ /* 0x000f28000c1e1b00 */
[----:B------:R0:W4:Y:S04]  /*0830*/  LDG.E.64 R24, desc[UR10][R28.64] ;  /* 0x0000000a1c187981 */ /* 0x000128000c1e1b00 */
[----:B------:R-:W4:Y:S01]  /*0840*/  LDG.E.64 R16, desc[UR10][R4.64+0x38] ;  /* 0x0000380a04107981 */ /* 0x000f22000c1e1b00 */
[----:B0-----:R-:W-:-:S06]  /*0850*/  IMAD.WIDE R28, R3, 0x8, R28 ;  /* 0x00000008031c7825 */ /* 0x001fcc00078e021c */
[----:B------:R-:W4:Y:S01]  /*0860*/  LDG.E.64 R28, desc[UR10][R28.64] ;  /* 0x0000000a1c1c7981 */ /* 0x000f22000c1e1b00 */
[----:B------:R-:W-:Y:S01]  /*0870*/  DFMA R6, R6, R8, R10 ;  /* 0x000000080606722b */ /* 0x000fe2000000000a */
[----:B------:R-:W-:-:S07]  /*0880*/  IADD3 R2, PT, PT, R2, 0x8, RZ ;  /* 0x0000000802027810 */ /* 0x000fce0007ffe0ff */
[----:B--2---:R-:W-:-:S08]  /*0890*/  DFMA R6, R20, R22, R6 ;  /* 0x000000161406722b */ /* 0x004fd00000000006 */
[----:B---3--:R-:W-:-:S08]  /*08a0*/  DFMA R6, R14, R18, R6 ;  /* 0x000000120e06722b */ /* 0x008fd00000000006 */
[----:B----4-:R-:W-:-:S08]  /*08b0*/  DFMA R6, R12, R24, R6 ;  /* 0x000000180c06722b */ /* 0x010fd00000000006 */
[----:B------:R-:W-:-:S11]  /*08c0*/  DFMA R20, R16, R28, R6 ;  /* 0x0000001c1014722b */ /* 0x000fd60000000006 */
.L_x_16:
        /* <DEDUP_REMOVED lines=9> */
[----:B------:R-:W2:Y:S01]  /*0960*/  LDG.E.64 R4, desc[UR10][R24.64] ;  /* 0x0000000a18047981 */ /* 0x000ea2000c1e1b00 */
        /* <DEDUP_REMOVED lines=8> */
[----:B------:R-:W-:-:S03]  /*09f0*/  IMAD.WIDE R18, R3, 0x8, R28 ;  /* 0x0000000803127825 */ /* 0x000fc600078e021c */
[----:B------:R-:W4:Y:S04]  /*0a00*/  LDG.E.64 R16, desc[UR10][R22.64+0x18] ;  /* 0x0000180a16107981 */ /* 0x000f28000c1e1b00 */
[----:B------:R-:W4:Y:S01]  /*0a10*/  LDG.E.64 R18, desc[UR10][R18.64] ;  /* 0x0000000a12127981 */ /* 0x000f22000c1e1b00 */
[----:B------:R-:W-:Y:S01]  /*0a20*/  IADD3 R2, PT, PT, R2, 0x4, RZ ;  /* 0x0000000402027810 */ /* 0x000fe20007ffe0ff */
[----:B--2--5:R-:W-:-:S08]  /*0a30*/  DFMA R4, R6, R4, R20 ;  /* 0x000000040604722b */ /* 0x024fd00000000014 */
[----:B---3--:R-:W-:-:S08]  /*0a40*/  DFMA R4, R8, R10, R4 ;  /* 0x0000000a0804722b */ /* 0x008fd00000000004 */
[----:B----4-:R-:W-:-:S08]  /*0a50*/  DFMA R4, R12, R14, R4 ;  /* 0x0000000e0c04722b */ /* 0x010fd00000000004 */
[----:B------:R-:W-:-:S11]  /*0a60*/  DFMA R20, R16, R18, R4 ;  /* 0x000000121014722b */ /* 0x000fd60000000004 */
.L_x_17:
[----:B------:R-:W-:Y:S05]  /*0a70*/  BRA.U !UP1, `(.L_x_13) ;  /* 0x00000001094c7547 */ /* 0x000fea000b800000 */
[----:B------:R-:W0:Y:S01]  /*0a80*/  LDC.64 R4, c[0x0][0x380] ;  /* 0x0000e000ff047b82 */ /* 0x000e220000000a00 */
[----:B------:R-:W-:-:S07]  /*0a90*/  UIADD3 UR4, UPT, UPT, -UR4, URZ, URZ ;  /* 0x000000ff04047290 */ /* 0x000fce000fffe1ff */
[----:B------:R-:W1:Y:S01]  /*0aa0*/  LDC.64 R8, c[0x0][0x388] ;  /* 0x0000e200ff087b82 */ /* 0x000e620000000a00 */
[----:B0-----:R-:W-:-:S04]  /*0ab0*/  IMAD.WIDE.U32 R4, R2, 0x8, R4 ;  /* 0x0000000802047825 */ /* 0x001fc800078e0004 */
[----:B------:R-:W-:Y:S01]  /*0ac0*/  IMAD.MOV.U32 R10, RZ, RZ, R4 ;  /* 0x000000ffff0a7224 */ /* 0x000fe200078e0004 */
[----:B------:R-:W-:Y:S01]  /*0ad0*/  MOV R11, R5 ;  /* 0x00000005000b7202 */ /* 0x000fe20000000f00 */
[----:B------:R-:W-:-:S07]  /*0ae0*/  IMAD R2, R2, R3, R0 ;  /* 0x0000000302027224 */ /* 0x000fce00078e0200 */
.L_x_18:
[----:B-1----:R-:W-:Y:S01]  /*0af0*/  IMAD.WIDE R6, R2, 0x8, R8 ;  /* 0x0000000802067825 */ /* 0x002fe200078e0208 */
[----:B------:R-:W-:-:S03]  /*0b00*/  MOV R4, R10 ;  /* 0x0000000a00047202 */ /* 0x000fc60000000f00 */
[----:B------:R-:W-:Y:S02]  /*0b10*/  IMAD.MOV.U32 R5, RZ, RZ, R11 ;  /* 0x000000ffff057224 */ /* 0x000fe400078e000b */
[----:B------:R-:W2:Y:S04]  /*0b20*/  LDG.E.64 R6, desc[UR10][R6.64] ;  /* 0x0000000a06067981 */ /* 0x000ea8000c1e1b00 */
[----:B------:R-:W2:Y:S01]  /*0b30*/  LDG.E.64 R4, desc[UR10][R4.64] ;  /* 0x0000000a04047981 */ /* 0x000ea2000c1e1b00 */
[----:B------:R-:W-:-:S04]  /*0b40*/  UIADD3 UR4, UPT, UPT, UR4, 0x1, URZ ;  /* 0x0000000104047890 */ /* 0x000fc8000fffe0ff */
[----:B------:R-:W-:Y:S01]  /*0b50*/  UISETP.NE.AND UP0, UPT, UR4, URZ, UPT ;  /* 0x000000ff0400728c */ /* 0x000fe2000bf05270 */
[----:B------:R-:W-:Y:S02]  /*0b60*/  IADD3 R10, P0, PT, R10, 0x8, RZ ;  /* 0x000000080a0a7810 */ /* 0x000fe40007f1e0ff */
[----:B------:R-:W-:Y:S02]  /*0b70*/  IADD3 R2, PT, PT, R2, R3, RZ ;  /* 0x0000000302027210 */ /* 0x000fe40007ffe0ff */
[----:B------:R-:W-:Y:S01]  /*0b80*/  IADD3.X R11, PT, PT, RZ, R11, RZ, P0, !PT ;  /* 0x0000000bff0b7210 */ /* 0x000fe200007fe4ff */
[----:B--2--5:R-:W-:-:S03]  /*0b90*/  DFMA R20, R4, R6, R20 ;  /* 0x000000060414722b */ /* 0x024fc60000000014 */
[----:B------:R-:W-:Y:S08]  /*0ba0*/  BRA.U UP0, `(.L_x_18) ;  /* 0xfffffffd00d07547 */ /* 0x000ff0000b83ffff */
.L_x_13:
[----:B------:R-:W-:Y:S01]  /*0bb0*/  IMAD.MOV.U32 R2, RZ, RZ, 0x652b82fe ;  /* 0x652b82feff027424 */ /* 0x000fe200078e00ff */
[----:B------:R-:W-:Y:S01]  /*0bc0*/  MOV R3, 0x3ff71547 ;  /* 0x3ff7154700037802 */ /* 0x000fe20000000f00 */
[----:B------:R-:W-:Y:S01]  /*0bd0*/  UMOV UR4, 0xfefa39ef ;  /* 0xfefa39ef00047882 */ /* 0x000fe20000000000 */
[----:B------:R-:W-:Y:S01]  /*0be0*/  UMOV UR5, 0x3fe62e42 ;  /* 0x3fe62e4200057882 */ /* 0x000fe20000000000 */
[----:B-----5:R-:W-:Y:S01]  /*0bf0*/  DADD R8, -RZ, -R20 ;  /* 0x00000000ff087229 */ /* 0x020fe20000000914 */
[----:B------:R-:W-:Y:S02]  /*0c00*/  BSSY.RECONVERGENT B0, `(.L_x_19) ;  /* 0x0000037000007945 */ /* 0x000fe40003800200 */
[----:B------:R-:W-:-:S07]  /*0c10*/  DFMA R2, R20, -R2, 6.75539944105574400000e+15 ;  /* 0x433800001402742b */ /* 0x000fce0000000802 */
[----:B------:R-:W-:Y:S01]  /*0c20*/  FSETP.GEU.AND P0, PT, |R9|, 4.1917929649353027344, PT ;  /* 0x4086232b0900780b */ /* 0x000fe20003f0e200 */
[----:B------:R-:W-:-:S08]  /*0c30*/  DADD R4, R2, -6.75539944105574400000e+15 ;  /* 0xc338000002047429 */ /* 0x000fd00000000000 */
[----:B------:R-:W-:Y:S01]  /*0c40*/  DFMA R6, R4, -UR4, -R20 ;  /* 0x8000000404067c2b */ /* 0x000fe20008000814 */
[----:B------:R-:W-:Y:S01]  /*0c50*/  UMOV UR4, 0x3b39803f ;  /* 0x3b39803f00047882 */ /* 0x000fe20000000000 */
[----:B------:R-:W-:-:S06]  /*0c60*/  UMOV UR5, 0x3c7abc9e ;  /* 0x3c7abc9e00057882 */ /* 0x000fcc0000000000 */
[----:B------:R-:W-:Y:S01]  /*0c70*/  DFMA R4, R4, -UR4, R6 ;  /* 0x8000000404047c2b */ /* 0x000fe20008000006 */
[----:B------:R-:W-:Y:S01]  /*0c80*/  UMOV UR4, 0x69ce2bdf ;  /* 0x69ce2bdf00047882 */ /* 0x000fe20000000000 */
[----:B------:R-:W-:Y:S01]  /*0c90*/  MOV R6, 0xfca213ea ;  /* 0xfca213ea00067802 */ /* 0x000fe20000000f00 */
[----:B------:R-:W-:Y:S01]  /*0ca0*/  UMOV UR5, 0x3e5ade15 ;  /* 0x3e5ade1500057882 */ /* 0x000fe20000000000 */
[----:B------:R-:W-:-:S06]  /*0cb0*/  MOV R7, 0x3e928af3 ;  /* 0x3e928af300077802 */ /* 0x000fcc0000000f00 */
[----:B------:R-:W-:Y:S01]  /*0cc0*/  DFMA R6, R4, UR4, R6 ;  /* 0x0000000404067c2b */ /* 0x000fe20008000006 */
[----:B------:R-:W-:Y:S01]  /*0cd0*/  UMOV UR4, 0x62401315 ;  /* 0x6240131500047882 */ /* 0x000fe20000000000 */
[----:B------:R-:W-:-:S06]  /*0ce0*/  UMOV UR5, 0x3ec71dee ;  /* 0x3ec71dee00057882 */ /* 0x000fcc0000000000 */
[----:B------:R-:W-:Y:S01]  /*0cf0*/  DFMA R6, R4, R6, UR4 ;  /* 0x0000000404067e2b */ /* 0x000fe20008000006 */
        /* <DEDUP_REMOVED lines=20> */
[----:B------:R-:W-:-:S08]  /*0e40*/  DFMA R6, R4, R6, UR4 ;  /* 0x0000000404067e2b */ /* 0x000fd00008000006 */
[----:B------:R-:W-:-:S08]  /*0e50*/  DFMA R6, R4, R6, 1 ;  /* 0x3ff000000406742b */ /* 0x000fd00000000006 */
[----:B------:R-:W-:-:S10]  /*0e60*/  DFMA R6, R4, R6, 1 ;  /* 0x3ff000000406742b */ /* 0x000fd40000000006 */
[----:B------:R-:W-:Y:S01]  /*0e70*/  IMAD R5, R2, 0x100000, R7 ;  /* 0x0010000002057824 */ /* 0x000fe200078e0207 */
[----:B------:R-:W-:Y:S01]  /*0e80*/  MOV R4, R6 ;  /* 0x0000000600047202 */ /* 0x000fe20000000f00 */
[----:B------:R-:W-:Y:S06]  /*0e90*/  @!P0 BRA `(.L_x_20) ;  /* 0x0000000000348947 */ /* 0x000fec0003800000 */
[----:B------:R-:W-:Y:S01]  /*0ea0*/  FSETP.GEU.AND P1, PT, |R9|, 4.2275390625, PT ;  /* 0x408748000900780b */ /* 0x000fe20003f2e200 */
[C---:B------:R-:W-:Y:S02]  /*0eb0*/  DADD R4, -R20.reuse, +INF ;  /* 0x7ff0000014047429 */ /* 0x040fe40000000100 */
[----:B------:R-:W-:-:S08]  /*0ec0*/  DSETP.GT.AND P0, PT, R20, RZ, PT ;  /* 0x000000ff1400722a */ /* 0x000fd00003f04000 */
[----:B------:R-:W-:Y:S02]  /*0ed0*/  FSEL R4, R4, RZ, !P0 ;  /* 0x000000ff04047208 */ /* 0x000fe40004000000 */
[----:B------:R-:W-:Y:S02]  /*0ee0*/  @!P1 LEA.HI R3, R2, R2, RZ, 0x1 ;  /* 0x0000000202039211 */ /* 0x000fe400078f08ff */
[----:B------:R-:W-:Y:S02]  /*0ef0*/  FSEL R5, R5, RZ, !P0 ;  /* 0x000000ff05057208 */ /* 0x000fe40004000000 */
[----:B------:R-:W-:-:S04]  /*0f00*/  @!P1 SHF.R.S32.HI R3, RZ, 0x1, R3 ;  /* 0x00000001ff039819 */ /* 0x000fc80000011403 */
[----:B------:R-:W-:Y:S02]  /*0f10*/  @!P1 IADD3 R2, PT, PT, R2, -R3, RZ ;  /* 0x8000000302029210 */ /* 0x000fe40007ffe0ff */
[----:B------:R-:W-:Y:S02]  /*0f20*/  @!P1 LEA R3, R3, R7, 0x14 ;  /* 0x0000000703039211 */ /* 0x000fe400078ea0ff */
[----:B------:R-:W-:Y:S01]  /*0f30*/  @!P1 LEA R7, R2, 0x3ff00000, 0x14 ;  /* 0x3ff0000002079811 */ /* 0x000fe200078ea0ff */
[----:B------:R-:W-:Y:S01]  /*0f40*/  @!P1 IMAD.MOV.U32 R2, RZ, RZ, R6 ;  /* 0x000000ffff029224 */ /* 0x000fe200078e0006 */
[----:B------:R-:W-:-:S06]  /*0f50*/  @!P1 MOV R6, RZ ;  /* 0x000000ff00069202 */ /* 0x000fcc0000000f00 */
[----:B------:R-:W-:-:S11]  /*0f60*/  @!P1 DMUL R4, R2, R6 ;  /* 0x0000000602049228 */ /* 0x000fd60000000000 */
.L_x_20:
[----:B------:R-:W-:Y:S05]  /*0f70*/  BSYNC.RECONVERGENT B0 ;  /* 0x0000000000007941 */ /* 0x000fea0003800200 */
.L_x_19:
[----:B------:R-:W-:Y:S01]  /*0f80*/  DADD R8, R4, 1 ;  /* 0x3ff0000004087429 */ /* 0x000fe20000000000 */
[----:B------:R-:W-:Y:S05]  /*0f90*/  BSSY.RECONVERGENT B0, `(.L_x_21) ;  /* 0x000000e000007945 */ /* 0x000fea0003800200 */
[----:B------:R-:W0:Y:S04]  /*0fa0*/  MUFU.RCP64H R3, R9 ;  /* 0x0000000900037308 */ /* 0x000e280000001800 */
[----:B------:R-:W-:-:S04]  /*0fb0*/  IADD3 R2, PT, PT, R9, 0x300402, RZ ;  /* 0x0030040209027810 */ /* 0x000fc80007ffe0ff */
[----:B------:R-:W-:Y:S02]  /*0fc0*/  FSETP.GEU.AND P0, PT, |R2|, 5.8789094863358348022e-39, PT ;  /* 0x004004020200780b */ /* 0x000fe40003f0e200 */
[----:B0-----:R-:W-:-:S08]  /*0fd0*/  DFMA R4, -R8, R2, 1 ;  /* 0x3ff000000804742b */ /* 0x001fd00000000102 */
[----:B------:R-:W-:-:S08]  /*0fe0*/  DFMA R4, R4, R4, R4 ;  /* 0x000000040404722b */ /* 0x000fd00000000004 */
[----:B------:R-:W-:-:S08]  /*0ff0*/  DFMA R4, R2, R4, R2 ;  /* 0x000000040204722b */ /* 0x000fd00000000002 */
[----:B------:R-:W-:-:S08]  /*1000*/  DFMA R6, -R8, R4, 1 ;  /* 0x3ff000000806742b */ /* 0x000fd00000000104 */
[----:B------:R-:W-:Y:S01]  /*1010*/  DFMA R4, R4, R6, R4 ;  /* 0x000000060404722b */ /* 0x000fe20000000004 */
[----:B------:R-:W-:Y:S10]  /*1020*/  @P0 BRA `(.L_x_22) ;  /* 0x0000000000100947 */ /* 0x000ff40003800000 */
[----:B------:R-:W-:-:S04]  /*1030*/  LOP3.LUT R2, R9, 0x7fffffff, RZ, 0xc0, !PT ;  /* 0x7fffffff09027812 */ /* 0x000fc800078ec0ff */
[----:B------:R-:W-:Y:S02]  /*1040*/  IADD3 R3, PT, PT, R2, -0x100000, RZ ;  /* 0xfff0000002037810 */ /* 0x000fe40007ffe0ff */
[----:B------:R-:W-:-:S07]  /*1050*/  MOV R2, 0x1070 ;  /* 0x0000107000027802 */ /* 0x000fce0000000f00 */
[----:B------:R-:W-:Y:S05]  /*1060*/  CALL.REL.NOINC `($__internal_0_$__cuda_sm20_dblrcp_rn_slowpath_v3) ;  /* 0x0000000000147944 */ /* 0x000fea0003c00000 */
.L_x_22:
[----:B------:R-:W-:Y:S05]  /*1070*/  BSYNC.RECONVERGENT B0 ;  /* 0x0000000000007941 */ /* 0x000fea0003800200 */
.L_x_21:
[----:B------:R-:W0:Y:S02]  /*1080*/  LDC.64 R2, c[0x0][0x398] ;  /* 0x0000e600ff027b82 */ /* 0x000e240000000a00 */
[----:B0-----:R-:W-:-:S05]  /*1090*/  IMAD.WIDE.U32 R2, R0, 0x8, R2 ;  /* 0x0000000800027825 */ /* 0x001fca00078e0002 */
[----:B------:R-:W-:Y:S01]  /*10a0*/  STG.E.64 desc[UR10][R2.64], R4 ;  /* 0x0000000402007986 */ /* 0x000fe2000c101b0a */
[----:B------:R-:W-:Y:S05]  /*10b0*/  EXIT ;  /* 0x000000000000794d */ /* 0x000fea0003800000 */
        .weak           $__internal_0_$__cuda_sm20_dblrcp_rn_slowpath_v3
        .type           $__internal_0_$__cuda_sm20_dblrcp_rn_slowpath_v3,@function
        .size           $__internal_0_$__cuda_sm20_dblrcp_rn_slowpath_v3,(.L_x_28 - $__internal_0_$__cuda_sm20_dblrcp_rn_slowpath_v3)
$__internal_0_$__cuda_sm20_dblrcp_rn_slowpath_v3:
[----:B------:R-:W-:Y:S01]  /*10c0*/  IMAD.MOV.U32 R4, RZ, RZ, R8 ;  /* 0x000000ffff047224 */ /* 0x000fe200078e0008 */
[----:B------:R-:W-:Y:S01]  /*10d0*/  MOV R5, R9 ;  /* 0x0000000900057202 */ /* 0x000fe20000000f00 */
[----:B------:R-:W-:Y:S05]  /*10e0*/  BSSY.RECONVERGENT B1, `(.L_x_23) ;  /* 0x0000025000017945 */ /* 0x000fea0003800200 */
[----:B------:R-:W-:-:S14]  /*10f0*/  DSETP.GTU.AND P0, PT, |R4|, +INF , PT ;  /* 0x7ff000000400742a */ /* 0x000fdc0003f0c200 */
[----:B------:R-:W-:Y:S05]  /*1100*/  @P0 BRA `(.L_x_24) ;  /* 0x0000000000800947 */ /* 0x000fea0003800000 */
[----:B------:R-:W-:-:S04]  /*1110*/  LOP3.LUT R8, R9, 0x7fffffff, RZ, 0xc0, !PT ;  /* 0x7fffffff09087812 */ /* 0x000fc800078ec0ff */
[----:B------:R-:W-:-:S04]  /*1120*/  IADD3 R6, PT, PT, R8, -0x1, RZ ;  /* 0xffffffff08067810 */ /* 0x000fc80007ffe0ff */
[----:B------:R-:W-:-:S13]  /*1130*/  ISETP.GE.U32.AND P0, PT, R6, 0x7fefffff, PT ;  /* 0x7fefffff0600780c */ /* 0x000fda0003f06070 */
[----:B------:R-:W-:Y:S02]  /*1140*/  @P0 LOP3.LUT R7, R5, 0x7ff00000, RZ, 0x3c, !PT ;  /* 0x7ff0000005070812 */ /* 0x000fe400078e3cff */
[----:B------:R-:W-:Y:S01]  /*1150*/  @P0 MOV R6, RZ ;  /* 0x000000ff00060202 */ /* 0x000fe20000000f00 */
[----:B------:R-:W-:Y:S06]  /*1160*/  @P0 BRA `(.L_x_25) ;  /* 0x0000000000700947 */ /* 0x000fec0003800000 */
[----:B------:R-:W-:-:S13]  /*1170*/  ISETP.GE.U32.AND P0, PT, R8, 0x1000001, PT ;  /* 0x010000010800780c */ /* 0x000fda0003f06070 */
[----:B------:R-:W-:Y:S05]  /*1180*/  @!P0 BRA `(.L_x_26) ;  /* 0x0000000000388947 */ /* 0x000fea0003800000 */
[----:B------:R-:W-:Y:S01]  /*1190*/  VIADD R7, R5, 0xc0200000 ;  /* 0xc020000005077836 */ /* 0x000fe20000000000 */
[----:B------:R-:W-:Y:S02]  /*11a0*/  MOV R6, R4 ;  /* 0x0000000400067202 */ /* 0x000fe40000000f00 */
[----:B------:R-:W-:Y:S01]  /*11b0*/  MOV R8, R3 ;  /* 0x0000000300087202 */ /* 0x000fe20000000f00 */
[----:B------:R-:W0:Y:S05]  /*11c0*/  MUFU.RCP64H R9, R7 ;  /* 0x0000000700097308 */ /* 0x000e2a0000001800 */
[----:B0-----:R-:W-:-:S08]  /*11d0*/  DFMA R10, -R6, R8, 1 ;  /* 0x3ff00000060a742b */ /* 0x001fd00000000108 */
[----:B------:R-:W-:-:S08]  /*11e0*/  DFMA R10, R10, R10, R10 ;  /* 0x0000000a0a0a722b */ /* 0x000fd0000000000a */
[----:B------:R-:W-:-:S08]  /*11f0*/  DFMA R10, R8, R10, R8 ;  /* 0x0000000a080a722b */ /* 0x000fd00000000008 */
[----:B------:R-:W-:-:S08]  /*1200*/  DFMA R8, -R6, R10, 1 ;  /* 0x3ff000000608742b */ /* 0x000fd0000000010a */
[----:B------:R-:W-:-:S08]  /*1210*/  DFMA R8, R10, R8, R10 ;  /* 0x000000080a08722b */ /* 0x000fd0000000000a */
[----:B------:R-:W-:-:S08]  /*1220*/  DMUL R8, R8, 2.2250738585072013831e-308 ;  /* 0x0010000008087828 */ /* 0x000fd00000000000 */
[----:B------:R-:W-:-:S08]  /*1230*/  DFMA R4, -R4, R8, 1 ;  /* 0x3ff000000404742b */ /* 0x000fd00000000108 */
[----:B------:R-:W-:-:S08]  /*1240*/  DFMA R4, R4, R4, R4 ;  /* 0x000000040404722b */ /* 0x000fd00000000004 */
[----:B------:R-:W-:Y:S01]  /*1250*/  DFMA R6, R8, R4, R8 ;  /* 0x000000040806722b */ /* 0x000fe20000000008 */
[----:B------:R-:W-:Y:S10]  /*1260*/  BRA `(.L_x_25) ;  /* 0x0000000000307947 */ /* 0x000ff40003800000 */
.L_x_26:
[----:B------:R-:W-:Y:S01]  /*1270*/  DMUL R4, R4, 8.11296384146066816958e+31 ;  /* 0x4690000004047828 */ /* 0x000fe20000000000 */
[----:B------:R-:W-:-:S05]  /*1280*/  MOV R6, R3 ;  /* 0x0000000300067202 */ /* 0x000fca0000000f00 */
[----:B------:R-:W0:Y:S02]  /*1290*/  MUFU.RCP64H R7, R5 ;  /* 0x0000000500077308 */ /* 0x000e240000001800 */
[----:B0-----:R-:W-:-:S08]  /*12a0*/  DFMA R8, -R4, R6, 1 ;  /* 0x3ff000000408742b */ /* 0x001fd00000000106 */
[----:B------:R-:W-:-:S08]  /*12b0*/  DFMA R8, R8, R8, R8 ;  /* 0x000000080808722b */ /* 0x000fd00000000008 */
[----:B------:R-:W-:-:S08]  /*12c0*/  DFMA R8, R6, R8, R6 ;  /* 0x000000080608722b */ /* 0x000fd00000000006 */
[----:B------:R-:W-:-:S08]  /*12d0*/  DFMA R6, -R4, R8, 1 ;  /* 0x3ff000000406742b */ /* 0x000fd00000000108 */
[----:B------:R-:W-:-:S08]  /*12e0*/  DFMA R6, R8, R6, R8 ;  /* 0x000000060806722b */ /* 0x000fd00000000008 */
[----:B------:R-:W-:Y:S01]  /*12f0*/  DMUL R6, R6, 8.11296384146066816958e+31 ;  /* 0x4690000006067828 */ /* 0x000fe20000000000 */
[----:B------:R-:W-:Y:S10]  /*1300*/  BRA `(.L_x_25) ;  /* 0x0000000000087947 */ /* 0x000ff40003800000 */
.L_x_24:
[----:B------:R-:W-:Y:S01]  /*1310*/  LOP3.LUT R7, R5, 0x80000, RZ, 0xfc, !PT ;  /* 0x0008000005077812 */ /* 0x000fe200078efcff */
[----:B------:R-:W-:-:S07]  /*1320*/  IMAD.MOV.U32 R6, RZ, RZ, R4 ;  /* 0x000000ffff067224 */ /* 0x000fce00078e0004 */
.L_x_25:
[----:B------:R-:W-:Y:S05]  /*1330*/  BSYNC.RECONVERGENT B1 ;  /* 0x0000000000017941 */ /* 0x000fea0003800200 */
.L_x_23:
[----:B------:R-:W-:Y:S01]  /*1340*/  HFMA2 R3, -RZ, RZ, 0, 0 ;  /* 0x00000000ff037431 */ /* 0x000fe200000001ff */
[----:B------:R-:W-:Y:S02]  /*1350*/  MOV R4, R6 ;  /* 0x0000000600047202 */ /* 0x000fe40000000f00 */
[----:B------:R-:W-:Y:S01]  /*1360*/  MOV R5, R7 ;  /* 0x0000000700057202 */ /* 0x000fe20000000f00 */
[----:B------:R-:W-:Y:S06]  /*1370*/  RET.REL.NODEC R2 `(_Z18forwardLayerKernelPKdS0_S0_Pdii) ;  /* 0xffffffec02207950 */ /* 0x000fec0003c3ffff */
.L_x_27:
        /* <DEDUP_REMOVED lines=16> */
.L_x_28:


//--------------------- .nv.shared.reserved.0     --------------------------
	.section	.nv.shared.reserved.0,"aw",@nobits
	.weak		__nv_reservedSMEM_offset_0_alias
	.size		__nv_reservedSMEM_offset_0_alias, 0, 64
	.other		__nv_reservedSMEM_offset_0_alias,@"STO_CUDA_RESERVED_SHARED STV_DEFAULT"
__nv_reservedSMEM_offset_0_alias:
	.zero		0
	.zero		64


//--------------------- .nv.constant0._Z19updateWeightsKernelPKdS0_PdS1_iid --------------------------
	.section	.nv.constant0._Z19updateWeightsKernelPKdS0_PdS1_iid,"a",@progbits
	.sectionflags	@""
	.align	4
.nv.constant0._Z19updateWeightsKernelPKdS0_PdS1_iid:
	.zero		944


//--------------------- .nv.constant0._Z17hiddenDeltaKernelPKdS0_S0_Pdii --------------------------
	.section	.nv.constant0._Z17hiddenDeltaKernelPKdS0_S0_Pdii,"a",@progbits
	.sectionflags	@""
	.align	4
.nv.constant0._Z17hiddenDeltaKernelPKdS0_S0_Pdii:
	.zero		936


//--------------------- .nv.constant0._Z17outputDeltaKernelPKdS0_Pdi --------------------------
	.section	.nv.constant0._Z17outputDeltaKernelPKdS0_Pdi,"a",@progbits
	.sectionflags	@""
	.align	4
.nv.constant0._Z17outputDeltaKernelPKdS0_Pdi:
	.zero		924


//--------------------- .nv.constant0._Z18forwardLayerKernelPKdS0_S0_Pdii --------------------------
	.section	.nv.constant0._Z18forwardLayerKernelPKdS0_S0_Pdii,"a",@progbits
	.sectionflags	@""
	.align	4
.nv.constant0._Z18forwardLayerKernelPKdS0_S0_Pdii:
	.zero		936


//--------------------- SYMBOLS --------------------------

	.type		.nv.reservedSmem.offset0,@object
	.size		.nv.reservedSmem.offset0,0x4
